	.target	sm_100a

	.elftype	@"ET_EXEC"


//--------------------- .note.nv.tkinfo           --------------------------
	.section	.note.nv.tkinfo,"",@"SHT_NOTE"
	.sectionflags	@"SHF_NOTE_NV_TKINFO"
	.tkinfo
        /*0018*/ 	.word	0x00000002
        /*0030*/ 	.string	""
        /*0030*/ 	.string	"ptxas"
        /*0030*/ 	.string	"Cuda compilation tools, release 13.0, V13.0.88"
        /*0030*/ 	.string	"Build cuda_13.0.r13.0/compiler.36424714_0"
        /*0030*/ 	.string	"-arch sm_100a -m 64 "



//--------------------- .note.nv.cuinfo           --------------------------
	.section	.note.nv.cuinfo,"",@"SHT_NOTE"
	.sectionflags	@"SHF_NOTE_NV_CUINFO"
        /*0018*/ 	.short	0x0002
        /*001a*/ 	.short	0x0064
        /*001c*/ 	.short	0x0082
	.zero		2


//--------------------- .nv.info                  --------------------------
	.section	.nv.info,"",@"SHT_CUDA_INFO"
	.align	4


	//----- nvinfo : EIATTR_REGCOUNT
	.align		4
        /*0000*/ 	.byte	0x04, 0x2f
        /*0002*/ 	.short	(.L_19 - .L_18)
	.align		4
.L_18:
        /*0004*/ 	.word	index@(_ZN7cutlass13device_kernelINS_4gemm6kernel13GemmUniversalIN4cute5tupleIJiiiiEEENS1_10collective13CollectiveMmaINS1_35MainloopSm100TmaUmmaWarpSpecializedILi4ELi2ELi4ENS5_IJNS4_1CILi2EEENSA_ILi4EEENSA_ILi1EEEEEEEENS5_IJNSA_ILi128EEENSA_ILi256EEENSA_ILi64EEEEEENS_10tfloat32_tENS5_IJlSD_lEEESK_SL_NS4_8TiledMMAINS4_8MMA_AtomIJNS4_23SM100_MMA_TF32_2x1SM_SSISK_SK_fLi128ELi256ELNS4_4UMMA5MajorE0ELSQ_0ELNSP_7ScaleInE0ELSR_0EEEEEENS4_6LayoutINS5_IJSD_SD_SD_EEENS5_IJNSA_ILi0EEESW_SW_EEEEENS5_IJNS4_10UnderscoreESZ_SZ_EEEEENS4_28SM100_TMA_2SM_LOAD_MULTICASTENS4_14ComposedLayoutINS4_7SwizzleILi3ELi4ELi3EEENS4_18smem_ptr_flag_bitsILi32EEENSU_INS5_IJNSA_ILi8EEENSA_ILi32EEEEEENS5_IJS19_SD_EEEEEEEvNS4_8identityENS4_18SM100_TMA_2SM_LOADES1D_vS1E_EENS_8epilogue10collective18CollectiveEpilogueINS1H_23Sm100TmaWarpSpecializedILi4ELi2ELi16ELb1ELb0EEEJNS5_IJSI_SH_SI_EEENS5_IJNSU_ISI_SD_EENSU_INS5_IJNSA_ILi16EEESB_EEENS5_IJSD_SG_EEEEEEEESK_SL_SK_SL_NS1H_6fusion15FusionCallbacksIS1L_NS1T_17LinearCombinationISK_fSK_fLNS_15FloatRoundStyleE2EEES1M_S1S_JEEENS4_5SM1004TMEM4LOAD26SM100_TMEM_LOAD_32dp32b16xENS4_13SM90_TMA_LOADENS13_INS14_ILi2ELi4ELi3EEES17_NSU_INS5_IJS18_S1O_EEENS5_IJS1O_SD_EEEEEEENS4_39AutoVectorizingCopyWithAssumedAlignmentILi128EEENS4_14SM90_TMA_STOREES28_S2A_S2A_EEEvvEEEEvNT_6ParamsE)
        /*0008*/ 	.word	0x00000050


	//----- nvinfo : EIATTR_FRAME_SIZE
	.align		4
.L_19:
        /*000c*/ 	.byte	0x04, 0x11
        /*000e*/ 	.short	(.L_21 - .L_20)
	.align		4
.L_20:
        /*0010*/ 	.word	index@($__internal_2_$__cuda_sm10x_tcgen05_guardrail_trap_unallocated_columns_being_dealloced)
        /*0014*/ 	.word	0x00000000


	//----- nvinfo : EIATTR_FRAME_SIZE
	.align		4
.L_21:
        /*0018*/ 	.byte	0x04, 0x11
        /*001a*/ 	.short	(.L_23 - .L_22)
	.align		4
.L_22:
        /*001c*/ 	.word	index@($__internal_1_$__cuda_sm10x_tcgen05_guardrail_trap_phase_invalid_during_alloc)
        /*0020*/ 	.word	0x00000000


	//----- nvinfo : EIATTR_FRAME_SIZE
	.align		4
.L_23:
        /*0024*/ 	.byte	0x04, 0x11
        /*0026*/ 	.short	(.L_25 - .L_24)
	.align		4
.L_24:
        /*0028*/ 	.word	index@($__internal_0_$__cuda_sm10x_tcgen05_guardrail_trap_col_being_dealloced_not_returned_by_alloc)
        /*002c*/ 	.word	0x00000000


	//----- nvinfo : EIATTR_FRAME_SIZE
	.align		4
.L_25:
        /*0030*/ 	.byte	0x04, 0x11
        /*0032*/ 	.short	(.L_27 - .L_26)
	.align		4
.L_26:
        /*0034*/ 	.word	index@(_ZN7cutlass13device_kernelINS_4gemm6kernel13GemmUniversalIN4cute5tupleIJiiiiEEENS1_10collective13CollectiveMmaINS1_35MainloopSm100TmaUmmaWarpSpecializedILi4ELi2ELi4ENS5_IJNS4_1CILi2EEENSA_ILi4EEENSA_ILi1EEEEEEEENS5_IJNSA_ILi128EEENSA_ILi256EEENSA_ILi64EEEEEENS_10tfloat32_tENS5_IJlSD_lEEESK_SL_NS4_8TiledMMAINS4_8MMA_AtomIJNS4_23SM100_MMA_TF32_2x1SM_SSISK_SK_fLi128ELi256ELNS4_4UMMA5MajorE0ELSQ_0ELNSP_7ScaleInE0ELSR_0EEEEEENS4_6LayoutINS5_IJSD_SD_SD_EEENS5_IJNSA_ILi0EEESW_SW_EEEEENS5_IJNS4_10UnderscoreESZ_SZ_EEEEENS4_28SM100_TMA_2SM_LOAD_MULTICASTENS4_14ComposedLayoutINS4_7SwizzleILi3ELi4ELi3EEENS4_18smem_ptr_flag_bitsILi32EEENSU_INS5_IJNSA_ILi8EEENSA_ILi32EEEEEENS5_IJS19_SD_EEEEEEEvNS4_8identityENS4_18SM100_TMA_2SM_LOADES1D_vS1E_EENS_8epilogue10collective18CollectiveEpilogueINS1H_23Sm100TmaWarpSpecializedILi4ELi2ELi16ELb1ELb0EEEJNS5_IJSI_SH_SI_EEENS5_IJNSU_ISI_SD_EENSU_INS5_IJNSA_ILi16EEESB_EEENS5_IJSD_SG_EEEEEEEESK_SL_SK_SL_NS1H_6fusion15FusionCallbacksIS1L_NS1T_17LinearCombinationISK_fSK_fLNS_15FloatRoundStyleE2EEES1M_S1S_JEEENS4_5SM1004TMEM4LOAD26SM100_TMEM_LOAD_32dp32b16xENS4_13SM90_TMA_LOADENS13_INS14_ILi2ELi4ELi3EEES17_NSU_INS5_IJS18_S1O_EEENS5_IJS1O_SD_EEEEEEENS4_39AutoVectorizingCopyWithAssumedAlignmentILi128EEENS4_14SM90_TMA_STOREES28_S2A_S2A_EEEvvEEEEvNT_6ParamsE)
        /*0038*/ 	.word	0x00000000


	//----- nvinfo : EIATTR_MIN_STACK_SIZE
	.align		4
.L_27:
        /*003c*/ 	.byte	0x04, 0x12
        /*003e*/ 	.short	(.L_29 - .L_28)
	.align		4
.L_28:
        /*0040*/ 	.word	index@(_ZN7cutlass13device_kernelINS_4gemm6kernel13GemmUniversalIN4cute5tupleIJiiiiEEENS1_10collective13CollectiveMmaINS1_35MainloopSm100TmaUmmaWarpSpecializedILi4ELi2ELi4ENS5_IJNS4_1CILi2EEENSA_ILi4EEENSA_ILi1EEEEEEEENS5_IJNSA_ILi128EEENSA_ILi256EEENSA_ILi64EEEEEENS_10tfloat32_tENS5_IJlSD_lEEESK_SL_NS4_8TiledMMAINS4_8MMA_AtomIJNS4_23SM100_MMA_TF32_2x1SM_SSISK_SK_fLi128ELi256ELNS4_4UMMA5MajorE0ELSQ_0ELNSP_7ScaleInE0ELSR_0EEEEEENS4_6LayoutINS5_IJSD_SD_SD_EEENS5_IJNSA_ILi0EEESW_SW_EEEEENS5_IJNS4_10UnderscoreESZ_SZ_EEEEENS4_28SM100_TMA_2SM_LOAD_MULTICASTENS4_14ComposedLayoutINS4_7SwizzleILi3ELi4ELi3EEENS4_18smem_ptr_flag_bitsILi32EEENSU_INS5_IJNSA_ILi8EEENSA_ILi32EEEEEENS5_IJS19_SD_EEEEEEEvNS4_8identityENS4_18SM100_TMA_2SM_LOADES1D_vS1E_EENS_8epilogue10collective18CollectiveEpilogueINS1H_23Sm100TmaWarpSpecializedILi4ELi2ELi16ELb1ELb0EEEJNS5_IJSI_SH_SI_EEENS5_IJNSU_ISI_SD_EENSU_INS5_IJNSA_ILi16EEESB_EEENS5_IJSD_SG_EEEEEEEESK_SL_SK_SL_NS1H_6fusion15FusionCallbacksIS1L_NS1T_17LinearCombinationISK_fSK_fLNS_15FloatRoundStyleE2EEES1M_S1S_JEEENS4_5SM1004TMEM4LOAD26SM100_TMEM_LOAD_32dp32b16xENS4_13SM90_TMA_LOADENS13_INS14_ILi2ELi4ELi3EEES17_NSU_INS5_IJS18_S1O_EEENS5_IJS1O_SD_EEEEEEENS4_39AutoVectorizingCopyWithAssumedAlignmentILi128EEENS4_14SM90_TMA_STOREES28_S2A_S2A_EEEvvEEEEvNT_6ParamsE)
        /*0044*/ 	.word	0x00000000
.L_29:


//--------------------- .nv.compat                --------------------------
	.section	.nv.compat,"",@"SHT_CUDA_COMPAT_INFO"
	.align	4
        /*0000*/ 	.byte	0x02, 0x09, 0x01, 0x00, 0x02, 0x02, 0x02, 0x00, 0x02, 0x05, 0x05, 0x00, 0x03, 0x07, 0x01, 0x01
        /*0010*/ 	.byte	0x02, 0x03, 0x01, 0x00, 0x02, 0x06, 0x01, 0x00, 0x04, 0x0b, 0x08, 0x00, 0x09, 0x00, 0x00, 0x00
        /*0020*/ 	.byte	0x00, 0x00, 0x00, 0x00


//--------------------- .nv.info._ZN7cutlass13device_kernelINS_4gemm6kernel13GemmUniversalIN4cute5tupleIJiiiiEEENS1_10collective13CollectiveMmaINS1_35MainloopSm100TmaUmmaWarpSpecializedILi4ELi2ELi4ENS5_IJNS4_1CILi2EEENSA_ILi4EEENSA_ILi1EEEEEEEENS5_IJNSA_ILi128EEENSA_ILi256EEENSA_ILi64EEEEEENS_10tfloat32_tENS5_IJlSD_lEEESK_SL_NS4_8TiledMMAINS4_8MMA_AtomIJNS4_23SM100_MMA_TF32_2x1SM_SSISK_SK_fLi128ELi256ELNS4_4UMMA5MajorE0ELSQ_0ELNSP_7ScaleInE0ELSR_0EEEEEENS4_6LayoutINS5_IJSD_SD_SD_EEENS5_IJNSA_ILi0EEESW_SW_EEEEENS5_IJNS4_10UnderscoreESZ_SZ_EEEEENS4_28SM100_TMA_2SM_LOAD_MULTICASTENS4_14ComposedLayoutINS4_7SwizzleILi3ELi4ELi3EEENS4_18smem_ptr_flag_bitsILi32EEENSU_INS5_IJNSA_ILi8EEENSA_ILi32EEEEEENS5_IJS19_SD_EEEEEEEvNS4_8identityENS4_18SM100_TMA_2SM_LOADES1D_vS1E_EENS_8epilogue10collective18CollectiveEpilogueINS1H_23Sm100TmaWarpSpecializedILi4ELi2ELi16ELb1ELb0EEEJNS5_IJSI_SH_SI_EEENS5_IJNSU_ISI_SD_EENSU_INS5_IJNSA_ILi16EEESB_EEENS5_IJSD_SG_EEEEEEEESK_SL_SK_SL_NS1H_6fusion15FusionCallbacksIS1L_NS1T_17LinearCombinationISK_fSK_fLNS_15FloatRoundStyleE2EEES1M_S1S_JEEENS4_5SM1004TMEM4LOAD26SM100_TMEM_LOAD_32dp32b16xENS4_13SM90_TMA_LOADENS13_INS14_ILi2ELi4ELi3EEES17_NSU_INS5_IJS18_S1O_EEENS5_IJS1O_SD_EEEEEEENS4_39AutoVectorizingCopyWithAssumedAlignmentILi128EEENS4_14SM90_TMA_STOREES28_S2A_S2A_EEEvvEEEEvNT_6ParamsE --------------------------
	.section	.nv.info._ZN7cutlass13device_kernelINS_4gemm6kernel13GemmUniversalIN4cute5tupleIJiiiiEEENS1_10collective13CollectiveMmaINS1_35MainloopSm100TmaUmmaWarpSpecializedILi4ELi2ELi4ENS5_IJNS4_1CILi2EEENSA_ILi4EEENSA_ILi1EEEEEEEENS5_IJNSA_ILi128EEENSA_ILi256EEENSA_ILi64EEEEEENS_10tfloat32_tENS5_IJlSD_lEEESK_SL_NS4_8TiledMMAINS4_8MMA_AtomIJNS4_23SM100_MMA_TF32_2x1SM_SSISK_SK_fLi128ELi256ELNS4_4UMMA5MajorE0ELSQ_0ELNSP_7ScaleInE0ELSR_0EEEEEENS4_6LayoutINS5_IJSD_SD_SD_EEENS5_IJNSA_ILi0EEESW_SW_EEEEENS5_IJNS4_10UnderscoreESZ_SZ_EEEEENS4_28SM100_TMA_2SM_LOAD_MULTICASTENS4_14ComposedLayoutINS4_7SwizzleILi3ELi4ELi3EEENS4_18smem_ptr_flag_bitsILi32EEENSU_INS5_IJNSA_ILi8EEENSA_ILi32EEEEEENS5_IJS19_SD_EEEEEEEvNS4_8identityENS4_18SM100_TMA_2SM_LOADES1D_vS1E_EENS_8epilogue10collective18CollectiveEpilogueINS1H_23Sm100TmaWarpSpecializedILi4ELi2ELi16ELb1ELb0EEEJNS5_IJSI_SH_SI_EEENS5_IJNSU_ISI_SD_EENSU_INS5_IJNSA_ILi16EEESB_EEENS5_IJSD_SG_EEEEEEEESK_SL_SK_SL_NS1H_6fusion15FusionCallbacksIS1L_NS1T_17LinearCombinationISK_fSK_fLNS_15FloatRoundStyleE2EEES1M_S1S_JEEENS4_5SM1004TMEM4LOAD26SM100_TMEM_LOAD_32dp32b16xENS4_13SM90_TMA_LOADENS13_INS14_ILi2ELi4ELi3EEES17_NSU_INS5_IJS18_S1O_EEENS5_IJS1O_SD_EEEEEEENS4_39AutoVectorizingCopyWithAssumedAlignmentILi128EEENS4_14SM90_TMA_STOREES28_S2A_S2A_EEEvvEEEEvNT_6ParamsE,"",@"SHT_CUDA_INFO"
	.sectionflags	@""
	.align	4


	//----- nvinfo : EIATTR_CUDA_API_VERSION
	.align		4
        /*0000*/ 	.byte	0x04, 0x37
        /*0002*/ 	.short	(.L_31 - .L_30)
.L_30:
        /*0004*/ 	.word	0x00000082


	//----- nvinfo : EIATTR_KPARAM_INFO
	.align		4
.L_31:
        /*0008*/ 	.byte	0x04, 0x17
        /*000a*/ 	.short	(.L_33 - .L_32)
.L_32:
        /*000c*/ 	.word	0x00000000
        /*0010*/ 	.short	0x0000
        /*0012*/ 	.short	0x0000
        /*0014*/ 	.byte	0x00, 0xf0, 0x01, 0x20


	//----- nvinfo : EIATTR_AT_ENTRY_FRAGMENTS
	.align		4
.L_33:
        /*0018*/ 	.byte	0x04, 0x4f
        /*001a*/ 	.short	(.L_35 - .L_34)


	//   ....[0]....
.L_34:
        /*001c*/ 	.word	0x00000007


	//----- nvinfo : EIATTR_RESERVED_SMEM_USED
	.align		4
.L_35:
        /*0020*/ 	.byte	0x01, 0x41
	.zero		2


	//----- nvinfo : EIATTR_SPARSE_MMA_MASK
	.align		4
        /*0024*/ 	.byte	0x03, 0x50
        /*0026*/ 	.short	0x0000


	//----- nvinfo : EIATTR_TCGEN05_2CTA_USED
	.align		4
        /*0028*/ 	.byte	0x01, 0x52
	.zero		2


	//----- nvinfo : EIATTR_MAXREG_COUNT
	.align		4
        /*002c*/ 	.byte	0x03, 0x1b
        /*002e*/ 	.short	0x00ff


	//----- nvinfo : EIATTR_NUM_BARRIERS
	.align		4
        /*0030*/ 	.byte	0x02, 0x4c
        /*0032*/ 	.byte	0x07
	.zero		1


	//----- nvinfo : EIATTR_EXTERNS
	.align		4
        /*0034*/ 	.byte	0x04, 0x0f
        /*0036*/ 	.short	(.L_37 - .L_36)


	//   ....[0]....
	.align		4
.L_36:
        /*0038*/ 	.word	index@(__assertfail)


	//----- nvinfo : EIATTR_MERCURY_ISA_VERSION
	.align		4
.L_37:
        /*003c*/ 	.byte	0x03, 0x5f
        /*003e*/ 	.short	0x0101


	//----- nvinfo : EIATTR_INT_WARP_WIDE_INSTR_OFFSETS
	.align		4
        /*0040*/ 	.byte	0x04, 0x31
        /*0042*/ 	.short	(.L_39 - .L_38)


	//   ....[0]....
.L_38:
        /*0044*/ 	.word	0x00000d60


	//   ....[1]....
        /*0048*/ 	.word	0x00000e00


	//   ....[2]....
        /*004c*/ 	.word	0x00004700


	//   ....[3]....
        /*0050*/ 	.word	0x00004730


	//   ....[4]....
        /*0054*/ 	.word	0x00004750


	//   ....[5]....
        /*0058*/ 	.word	0x00005280


	//   ....[6]....
        /*005c*/ 	.word	0x00005310


	//   ....[7]....
        /*0060*/ 	.word	0x000053d0


	//   ....[8]....
        /*0064*/ 	.word	0x00005440


	//   ....[9]....
        /*0068*/ 	.word	0x000054f0


	//   ....[10]....
        /*006c*/ 	.word	0x000055b0


	//   ....[11]....
        /*0070*/ 	.word	0x00005620


	//   ....[12]....
        /*0074*/ 	.word	0x000056d0


	//   ....[13]....
        /*0078*/ 	.word	0x00005780


	//   ....[14]....
        /*007c*/ 	.word	0x000057f0


	//   ....[15]....
        /*0080*/ 	.word	0x000058a0


	//   ....[16]....
        /*0084*/ 	.word	0x00005970


	//   ....[17]....
        /*0088*/ 	.word	0x000059e0


	//   ....[18]....
        /*008c*/ 	.word	0x00005aa0


	//   ....[19]....
        /*0090*/ 	.word	0x00005b50


	//   ....[20]....
        /*0094*/ 	.word	0x00005bc0


	//   ....[21]....
        /*0098*/ 	.word	0x00005c80


	//   ....[22]....
        /*009c*/ 	.word	0x00005d30


	//   ....[23]....
        /*00a0*/ 	.word	0x00005da0


	//   ....[24]....
        /*00a4*/ 	.word	0x00005e60


	//   ....[25]....
        /*00a8*/ 	.word	0x00005f00


	//   ....[26]....
        /*00ac*/ 	.word	0x00005f90


	//   ....[27]....
        /*00b0*/ 	.word	0x00006060


	//   ....[28]....
        /*00b4*/ 	.word	0x00006160


	//----- nvinfo : EIATTR_COOP_GROUP_MASK_REGIDS
	.align		4
.L_39:
        /*00b8*/ 	.byte	0x04, 0x29
        /*00ba*/ 	.short	(.L_41 - .L_40)


	//   ....[0]....
.L_40:
        /*00bc*/ 	.word	0xffffffff


	//   ....[1]....
        /*00c0*/ 	.word	0xffffffff


	//   ....[2]....
        /*00c4*/ 	.word	0xffffffff


	//   ....[3]....
        /*00c8*/ 	.word	0xffffffff


	//   ....[4]....
        /*00cc*/ 	.word	0xffffffff


	//   ....[5]....
        /*00d0*/ 	.word	0xffffffff


	//   ....[6]....
        /*00d4*/ 	.word	0xffffffff


	//   ....[7]....
        /*00d8*/ 	.word	0xffffffff


	//   ....[8]....
        /*00dc*/ 	.word	0xffffffff


	//   ....[9]....
        /*00e0*/ 	.word	0xffffffff


	//   ....[10]....
        /*00e4*/ 	.word	0xffffffff


	//   ....[11]....
        /*00e8*/ 	.word	0xffffffff


	//   ....[12]....
        /*00ec*/ 	.word	0xffffffff


	//   ....[13]....
        /*00f0*/ 	.word	0xffffffff


	//----- nvinfo : EIATTR_COOP_GROUP_INSTR_OFFSETS
	.align		4
.L_41:
        /*00f4*/ 	.byte	0x04, 0x28
        /*00f6*/ 	.short	(.L_43 - .L_42)


	//   ....[0]....
.L_42:
        /*00f8*/ 	.word	0x000000b0


	//   ....[1]....
        /*00fc*/ 	.word	0x00000510


	//   ....[2]....
        /*0100*/ 	.word	0x000006d0


	//   ....[3]....
        /*0104*/ 	.word	0x00000860


	//   ....[4]....
        /*0108*/ 	.word	0x00000950


	//   ....[5]....
        /*010c*/ 	.word	0x00000ab0


	//   ....[6]....
        /*0110*/ 	.word	0x00000c40


	//   ....[7]....
        /*0114*/ 	.word	0x00000e80


	//   ....[8]....
        /*0118*/ 	.word	0x00002460


	//   ....[9]....
        /*011c*/ 	.word	0x00003320


	//   ....[10]....
        /*0120*/ 	.word	0x000037f0


	//   ....[11]....
        /*0124*/ 	.word	0x00003820


	//   ....[12]....
        /*0128*/ 	.word	0x00004600


	//   ....[13]....
        /*012c*/ 	.word	0x00004810


	//----- nvinfo : EIATTR_VRC_CTA_INIT_COUNT
	.align		4
.L_43:
        /*0130*/ 	.byte	0x02, 0x4a
        /*0132*/ 	.byte	0x80
	.zero		1


	//----- nvinfo : EIATTR_SYSCALL_OFFSETS
	.align		4
        /*0134*/ 	.byte	0x04, 0x46
        /*0136*/ 	.short	(.L_45 - .L_44)


	//   ....[0]....
.L_44:
        /*0138*/ 	.word	0x00006d30


	//   ....[1]....
        /*013c*/ 	.word	0x00006e20


	//   ....[2]....
        /*0140*/ 	.word	0x00007570


	//   ....[3]....
        /*0144*/ 	.word	0x00007f30


	//   ....[4]....
        /*0148*/ 	.word	0x000088d0


	//   ....[5]....
        /*014c*/ 	.word	0x000092c0


	//   ....[6]....
        /*0150*/ 	.word	0x00009cb0


	//   ....[7]....
        /*0154*/ 	.word	0x0000a6c0


	//   ....[8]....
        /*0158*/ 	.word	0x0000b0b0


	//   ....[9]....
        /*015c*/ 	.word	0x0000ba50


	//----- nvinfo : EIATTR_MBARRIER_INSTR_OFFSETS
	.align		4
.L_45:
        /*0160*/ 	.byte	0x04, 0x39
        /*0162*/ 	.short	(.L_47 - .L_46)


	//   ....[0]....
.L_46:
        /*0164*/ 	.word	0x00000640
        /*0168*/ 	.word	0x000000ff
        /*016c*/ 	.word	0x00000000
        /*0170*/ 	.short	0x0100
        /*0172*/ 	.byte	0x04
	.zero		1


	//   ....[1]....
        /*0174*/ 	.word	0x00000650
        /*0178*/ 	.word	0x000000ff
        /*017c*/ 	.word	0x00000020
        /*0180*/ 	.short	0x0100
        /*0182*/ 	.byte	0x04
	.zero		1


	//   ....[2]....
        /*0184*/ 	.word	0x00000660
        /*0188*/ 	.word	0x000000ff
        /*018c*/ 	.word	0x00000008
        /*0190*/ 	.short	0x0100
        /*0192*/ 	.byte	0x04
	.zero		1


	//   ....[3]....
        /*0194*/ 	.word	0x00000670
        /*0198*/ 	.word	0x000000ff
        /*019c*/ 	.word	0x00000028
        /*01a0*/ 	.short	0x0100
        /*01a2*/ 	.byte	0x04
	.zero		1


	//   ....[4]....
        /*01a4*/ 	.word	0x00000680
        /*01a8*/ 	.word	0x000000ff
        /*01ac*/ 	.word	0x00000010
        /*01b0*/ 	.short	0x0100
        /*01b2*/ 	.byte	0x04
	.zero		1


	//   ....[5]....
        /*01b4*/ 	.word	0x00000690
        /*01b8*/ 	.word	0x000000ff
        /*01bc*/ 	.word	0x00000030
        /*01c0*/ 	.short	0x0100
        /*01c2*/ 	.byte	0x04
	.zero		1


	//   ....[6]....
        /*01c4*/ 	.word	0x000006a0
        /*01c8*/ 	.word	0x000000ff
        /*01cc*/ 	.word	0x00000018
        /*01d0*/ 	.short	0x0100
        /*01d2*/ 	.byte	0x04
	.zero		1


	//   ....[7]....
        /*01d4*/ 	.word	0x000006b0
        /*01d8*/ 	.word	0x000000ff
        /*01dc*/ 	.word	0x00000038
        /*01e0*/ 	.short	0x0100
        /*01e2*/ 	.byte	0x04
	.zero		1


	//   ....[8]....
        /*01e4*/ 	.word	0x000007d0
        /*01e8*/ 	.word	0x000000ff
        /*01ec*/ 	.word	0x00000040
        /*01f0*/ 	.short	0x0100
        /*01f2*/ 	.byte	0x04
	.zero		1


	//   ....[9]....
        /*01f4*/ 	.word	0x000007e0
        /*01f8*/ 	.word	0x000000ff
        /*01fc*/ 	.word	0x00000060
        /*0200*/ 	.short	0x0100
        /*0202*/ 	.byte	0x04
	.zero		1


	//   ....[10]....
        /*0204*/ 	.word	0x000007f0
        /*0208*/ 	.word	0x000000ff
        /*020c*/ 	.word	0x00000048
        /*0210*/ 	.short	0x0100
        /*0212*/ 	.byte	0x04
	.zero		1


	//   ....[11]....
        /*0214*/ 	.word	0x00000800
        /*0218*/ 	.word	0x000000ff
        /*021c*/ 	.word	0x00000068
        /*0220*/ 	.short	0x0100
        /*0222*/ 	.byte	0x04
	.zero		1


	//   ....[12]....
        /*0224*/ 	.word	0x00000810
        /*0228*/ 	.word	0x000000ff
        /*022c*/ 	.word	0x00000050
        /*0230*/ 	.short	0x0100
        /*0232*/ 	.byte	0x04
	.zero		1


	//   ....[13]....
        /*0234*/ 	.word	0x00000820
        /*0238*/ 	.word	0x000000ff
        /*023c*/ 	.word	0x00000070
        /*0240*/ 	.short	0x0100
        /*0242*/ 	.byte	0x04
	.zero		1


	//   ....[14]....
        /*0244*/ 	.word	0x00000830
        /*0248*/ 	.word	0x000000ff
        /*024c*/ 	.word	0x00000058
        /*0250*/ 	.short	0x0100
        /*0252*/ 	.byte	0x04
	.zero		1


	//   ....[15]....
        /*0254*/ 	.word	0x00000840
        /*0258*/ 	.word	0x000000ff
        /*025c*/ 	.word	0x00000078
        /*0260*/ 	.short	0x0100
        /*0262*/ 	.byte	0x04
	.zero		1


	//   ....[16]....
        /*0264*/ 	.word	0x00000920
        /*0268*/ 	.word	0x000000ff
        /*026c*/ 	.word	0x00000080
        /*0270*/ 	.short	0x0100
        /*0272*/ 	.byte	0x06
	.zero		1


	//   ....[17]....
        /*0274*/ 	.word	0x00000930
        /*0278*/ 	.word	0x000000ff
        /*027c*/ 	.word	0x00000088
        /*0280*/ 	.short	0x0100
        /*0282*/ 	.byte	0x06
	.zero		1


	//   ....[18]....
        /*0284*/ 	.word	0x00000a60
        /*0288*/ 	.word	0x000000ff
        /*028c*/ 	.word	0x00000090
        /*0290*/ 	.short	0x0100
        /*0292*/ 	.byte	0x06
	.zero		1


	//   ....[19]....
        /*0294*/ 	.word	0x00000a70
        /*0298*/ 	.word	0x000000ff
        /*029c*/ 	.word	0x000000a0
        /*02a0*/ 	.short	0x0100
        /*02a2*/ 	.byte	0x06
	.zero		1


	//   ....[20]....
        /*02a4*/ 	.word	0x00000a80
        /*02a8*/ 	.word	0x000000ff
        /*02ac*/ 	.word	0x00000098
        /*02b0*/ 	.short	0x0100
        /*02b2*/ 	.byte	0x06
	.zero		1


	//   ....[21]....
        /*02b4*/ 	.word	0x00000a90
        /*02b8*/ 	.word	0x000000ff
        /*02bc*/ 	.word	0x000000a8
        /*02c0*/ 	.short	0x0100
        /*02c2*/ 	.byte	0x06
	.zero		1


	//   ....[22]....
        /*02c4*/ 	.word	0x00000bb0
        /*02c8*/ 	.word	0x000000ff
        /*02cc*/ 	.word	0x000000b0
        /*02d0*/ 	.short	0x0100
        /*02d2*/ 	.byte	0x04
	.zero		1


	//   ....[23]....
        /*02d4*/ 	.word	0x00000bc0
        /*02d8*/ 	.word	0x000000ff
        /*02dc*/ 	.word	0x000000d0
        /*02e0*/ 	.short	0x0100
        /*02e2*/ 	.byte	0x04
	.zero		1


	//   ....[24]....
        /*02e4*/ 	.word	0x00000bd0
        /*02e8*/ 	.word	0x000000ff
        /*02ec*/ 	.word	0x000000b8
        /*02f0*/ 	.short	0x0100
        /*02f2*/ 	.byte	0x04
	.zero		1


	//   ....[25]....
        /*02f4*/ 	.word	0x00000be0
        /*02f8*/ 	.word	0x000000ff
        /*02fc*/ 	.word	0x000000d8
        /*0300*/ 	.short	0x0100
        /*0302*/ 	.byte	0x04
	.zero		1


	//   ....[26]....
        /*0304*/ 	.word	0x00000bf0
        /*0308*/ 	.word	0x000000ff
        /*030c*/ 	.word	0x000000c0
        /*0310*/ 	.short	0x0100
        /*0312*/ 	.byte	0x04
	.zero		1


	//   ....[27]....
        /*0314*/ 	.word	0x00000c00
        /*0318*/ 	.word	0x000000ff
        /*031c*/ 	.word	0x000000e0
        /*0320*/ 	.short	0x0100
        /*0322*/ 	.byte	0x04
	.zero		1


	//   ....[28]....
        /*0324*/ 	.word	0x00000c10
        /*0328*/ 	.word	0x000000ff
        /*032c*/ 	.word	0x000000c8
        /*0330*/ 	.short	0x0100
        /*0332*/ 	.byte	0x04
	.zero		1


	//   ....[29]....
        /*0334*/ 	.word	0x00000c20
        /*0338*/ 	.word	0x000000ff
        /*033c*/ 	.word	0x000000e8
        /*0340*/ 	.short	0x0100
        /*0342*/ 	.byte	0x04
	.zero		1


	//   ....[30]....
        /*0344*/ 	.word	0x00000d10
        /*0348*/ 	.word	0x000000ff
        /*034c*/ 	.word	0x000000f0
        /*0350*/ 	.short	0x0100
        /*0352*/ 	.byte	0x04
	.zero		1


	//   ....[31]....
        /*0354*/ 	.word	0x00000d20
        /*0358*/ 	.word	0x000000ff
        /*035c*/ 	.word	0x00000100
        /*0360*/ 	.short	0x0100
        /*0362*/ 	.byte	0x04
	.zero		1


	//   ....[32]....
        /*0364*/ 	.word	0x00000d30
        /*0368*/ 	.word	0x000000ff
        /*036c*/ 	.word	0x000000f8
        /*0370*/ 	.short	0x0100
        /*0372*/ 	.byte	0x04
	.zero		1


	//   ....[33]....
        /*0374*/ 	.word	0x00000d40
        /*0378*/ 	.word	0x000000ff
        /*037c*/ 	.word	0x00000108
        /*0380*/ 	.short	0x0100
        /*0382*/ 	.byte	0x04
	.zero		1


	//   ....[34]....
        /*0384*/ 	.word	0x00000e40
        /*0388*/ 	.word	0x000000ff
        /*038c*/ 	.word	0x00000110
        /*0390*/ 	.short	0x0100
        /*0392*/ 	.byte	0x06
	.zero		1


	//   ....[35]....
        /*0394*/ 	.word	0x00001ab0
        /*0398*/ 	.word	0x00000000
        /*039c*/ 	.word	0x00000100
        /*03a0*/ 	.short	0x010a
        /*03a2*/ 	.byte	0xff
	.zero		1


	//   ....[36]....
        /*03a4*/ 	.word	0x00001ae0
        /*03a8*/ 	.word	0x00000000
        /*03ac*/ 	.word	0x000000f0
        /*03b0*/ 	.short	0x0101
        /*03b2*/ 	.byte	0xff
	.zero		1


	//   ....[37]....
        /*03b4*/ 	.word	0x00001ba0
        /*03b8*/ 	.word	0x000000ff
        /*03bc*/ 	.word	0x00000020
        /*03c0*/ 	.short	0x010a
        /*03c2*/ 	.byte	0x04
	.zero		1


	//   ....[38]....
        /*03c4*/ 	.word	0x00001c70
        /*03c8*/ 	.word	0x000000ff
        /*03cc*/ 	.word	0x00000020
        /*03d0*/ 	.short	0x010a
        /*03d2*/ 	.byte	0x21
	.zero		1


	//   ....[39]....
        /*03d4*/ 	.word	0x00001e20
        /*03d8*/ 	.word	0x000000ff
        /*03dc*/ 	.word	0x00000020
        /*03e0*/ 	.short	0x010a
        /*03e2*/ 	.byte	0x05
	.zero		1


	//   ....[40]....
        /*03e4*/ 	.word	0x00002000
        /*03e8*/ 	.word	0x000000ff
        /*03ec*/ 	.word	0x00000088
        /*03f0*/ 	.short	0x0101
        /*03f2*/ 	.byte	0x0e
	.zero		1


	//   ....[41]....
        /*03f4*/ 	.word	0x00002020
        /*03f8*/ 	.word	0x000000ff
        /*03fc*/ 	.word	0x00000020
        /*0400*/ 	.short	0x010a
        /*0402*/ 	.byte	0x04
	.zero		1


	//   ....[42]....
        /*0404*/ 	.word	0x000020a0
        /*0408*/ 	.word	0x000000ff
        /*040c*/ 	.word	0x00000020
        /*0410*/ 	.short	0x010a
        /*0412*/ 	.byte	0x07
	.zero		1


	//   ....[43]....
        /*0414*/ 	.word	0x000021e0
        /*0418*/ 	.word	0x000000ff
        /*041c*/ 	.word	0x00000020
        /*0420*/ 	.short	0x010a
        /*0422*/ 	.byte	0x04
	.zero		1


	//   ....[44]....
        /*0424*/ 	.word	0x00002490
        /*0428*/ 	.word	0x00000003
        /*042c*/ 	.word	0x00000090
        /*0430*/ 	.short	0x010a
        /*0432*/ 	.byte	0xff
	.zero		1


	//   ....[45]....
        /*0434*/ 	.word	0x000025e0
        /*0438*/ 	.word	0x00000000
        /*043c*/ 	.word	0x00000000
        /*0440*/ 	.short	0x0101
        /*0442*/ 	.byte	0xff
	.zero		1


	//   ....[46]....
        /*0444*/ 	.word	0x00002ba0
        /*0448*/ 	.word	0x000000ff
        /*044c*/ 	.word	0x00000000
        /*0450*/ 	.short	0x010a
        /*0452*/ 	.byte	0x04
	.zero		1


	//   ....[47]....
        /*0454*/ 	.word	0x00002c30
        /*0458*/ 	.word	0x000000ff
        /*045c*/ 	.word	0x00000000
        /*0460*/ 	.short	0x010a
        /*0462*/ 	.byte	0x05
	.zero		1


	//   ....[48]....
        /*0464*/ 	.word	0x00002cc0
        /*0468*/ 	.word	0x000000ff
        /*046c*/ 	.word	0x00000000
        /*0470*/ 	.short	0x010a
        /*0472*/ 	.byte	0x05
	.zero		1


	//   ....[49]....
        /*0474*/ 	.word	0x00002d60
        /*0478*/ 	.word	0x00000000
        /*047c*/ 	.word	0x00000000
        /*0480*/ 	.short	0x010a
        /*0482*/ 	.byte	0xff
	.zero		1


	//   ....[50]....
        /*0484*/ 	.word	0x00002e80
        /*0488*/ 	.word	0x00000002
        /*048c*/ 	.word	0x000000f0
        /*0490*/ 	.short	0x010a
        /*0492*/ 	.byte	0xff
	.zero		1


	//   ....[51]....
        /*0494*/ 	.word	0x00002ef0
        /*0498*/ 	.word	0x00000002
        /*049c*/ 	.word	0x00000000
        /*04a0*/ 	.short	0x0101
        /*04a2*/ 	.byte	0xff
	.zero		1


	//   ....[52]....
        /*04a4*/ 	.word	0x00002f10
        /*04a8*/ 	.word	0x000000ff
        /*04ac*/ 	.word	0x000000a0
        /*04b0*/ 	.short	0x010a
        /*04b2*/ 	.byte	0x04
	.zero		1


	//   ....[53]....
        /*04b4*/ 	.word	0x00003030
        /*04b8*/ 	.word	0x00000002
        /*04bc*/ 	.word	0x00000090
        /*04c0*/ 	.short	0x010a
        /*04c2*/ 	.byte	0xff
	.zero		1


	//   ....[54]....
        /*04c4*/ 	.word	0x00003130
        /*04c8*/ 	.word	0x00000002
        /*04cc*/ 	.word	0x00000000
        /*04d0*/ 	.short	0x0101
        /*04d2*/ 	.byte	0xff
	.zero		1


	//   ....[55]....
        /*04d4*/ 	.word	0x000031c0
        /*04d8*/ 	.word	0x000000ff
        /*04dc*/ 	.word	0x000000a0
        /*04e0*/ 	.short	0x0106
        /*04e2*/ 	.byte	0x04
	.zero		1


	//   ....[56]....
        /*04e4*/ 	.word	0x000031e0
        /*04e8*/ 	.word	0x000000ff
        /*04ec*/ 	.word	0x000000a0
        /*04f0*/ 	.short	0x010a
        /*04f2*/ 	.byte	0x04
	.zero		1


	//   ....[57]....
        /*04f4*/ 	.word	0x00003270
        /*04f8*/ 	.word	0x000000ff
        /*04fc*/ 	.word	0x000000a0
        /*0500*/ 	.short	0x0106
        /*0502*/ 	.byte	0x07
	.zero		1


	//   ....[58]....
        /*0504*/ 	.word	0x000032b0
        /*0508*/ 	.word	0x00000000
        /*050c*/ 	.word	0x000000a0
        /*0510*/ 	.short	0x010a
        /*0512*/ 	.byte	0xff
	.zero		1


	//   ....[59]....
        /*0514*/ 	.word	0x000034f0
        /*0518*/ 	.word	0x000000ff
        /*051c*/ 	.word	0x00000008
        /*0520*/ 	.short	0x010a
        /*0522*/ 	.byte	0x05
	.zero		1


	//   ....[60]....
        /*0524*/ 	.word	0x00003510
        /*0528*/ 	.word	0x000000ff
        /*052c*/ 	.word	0x00000008
        /*0530*/ 	.short	0x010a
        /*0532*/ 	.byte	0x05
	.zero		1


	//   ....[61]....
        /*0534*/ 	.word	0x000036a0
        /*0538*/ 	.word	0x000000ff
        /*053c*/ 	.word	0x00000008
        /*0540*/ 	.short	0x010a
        /*0542*/ 	.byte	0x05
	.zero		1


	//   ....[62]....
        /*0544*/ 	.word	0x000036c0
        /*0548*/ 	.word	0x000000ff
        /*054c*/ 	.word	0x00000008
        /*0550*/ 	.short	0x010a
        /*0552*/ 	.byte	0x05
	.zero		1


	//   ....[63]....
        /*0554*/ 	.word	0x00003780
        /*0558*/ 	.word	0x000000ff
        /*055c*/ 	.word	0x00000000
        /*0560*/ 	.short	0x0101
        /*0562*/ 	.byte	0x04
	.zero		1


	//   ....[64]....
        /*0564*/ 	.word	0x00003b40
        /*0568*/ 	.word	0x00000000
        /*056c*/ 	.word	0x00000090
        /*0570*/ 	.short	0x010a
        /*0572*/ 	.byte	0xff
	.zero		1


	//   ....[65]....
        /*0574*/ 	.word	0x00003c00
        /*0578*/ 	.word	0x00000000
        /*057c*/ 	.word	0x00000000
        /*0580*/ 	.short	0x0101
        /*0582*/ 	.byte	0xff
	.zero		1


	//   ....[66]....
        /*0584*/ 	.word	0x00003cc0
        /*0588*/ 	.word	0x000000ff
        /*058c*/ 	.word	0x00000000
        /*0590*/ 	.short	0x010a
        /*0592*/ 	.byte	0x04
	.zero		1


	//   ....[67]....
        /*0594*/ 	.word	0x00003cd0
        /*0598*/ 	.word	0x000000ff
        /*059c*/ 	.word	0x000000d0
        /*05a0*/ 	.short	0x010a
        /*05a2*/ 	.byte	0x2e
	.zero		1


	//   ....[68]....
        /*05a4*/ 	.word	0x00003d80
        /*05a8*/ 	.word	0x000000ff
        /*05ac*/ 	.word	0x00000000
        /*05b0*/ 	.short	0x010a
        /*05b2*/ 	.byte	0x07
	.zero		1


	//   ....[69]....
        /*05b4*/ 	.word	0x00003eb0
        /*05b8*/ 	.word	0x000000ff
        /*05bc*/ 	.word	0x00000000
        /*05c0*/ 	.short	0x010a
        /*05c2*/ 	.byte	0x04
	.zero		1


	//   ....[70]....
        /*05c4*/ 	.word	0x000042f0
        /*05c8*/ 	.word	0x000000ff
        /*05cc*/ 	.word	0x00000000
        /*05d0*/ 	.short	0x010a
        /*05d2*/ 	.byte	0x04
	.zero		1


	//   ....[71]....
        /*05d4*/ 	.word	0x00004380
        /*05d8*/ 	.word	0x000000ff
        /*05dc*/ 	.word	0x00000000
        /*05e0*/ 	.short	0x010a
        /*05e2*/ 	.byte	0x05
	.zero		1


	//   ....[72]....
        /*05e4*/ 	.word	0x00004410
        /*05e8*/ 	.word	0x000000ff
        /*05ec*/ 	.word	0x00000000
        /*05f0*/ 	.short	0x010a
        /*05f2*/ 	.byte	0x05
	.zero		1


	//   ....[73]....
        /*05f4*/ 	.word	0x000044b0
        /*05f8*/ 	.word	0x00000000
        /*05fc*/ 	.word	0x00000000
        /*0600*/ 	.short	0x010a
        /*0602*/ 	.byte	0xff
	.zero		1


	//   ....[74]....
        /*0604*/ 	.word	0x000044f0
        /*0608*/ 	.word	0x00000000
        /*060c*/ 	.word	0x00000000
        /*0610*/ 	.short	0x010a
        /*0612*/ 	.byte	0xff
	.zero		1


	//   ....[75]....
        /*0614*/ 	.word	0x00004560
        /*0618*/ 	.word	0x000000ff
        /*061c*/ 	.word	0x00000000
        /*0620*/ 	.short	0x0101
        /*0622*/ 	.byte	0x04
	.zero		1


	//   ....[76]....
        /*0624*/ 	.word	0x000045a0
        /*0628*/ 	.word	0x000000ff
        /*062c*/ 	.word	0x00000110
        /*0630*/ 	.short	0x010a
        /*0632*/ 	.byte	0x29
	.zero		1


	//   ....[77]....
        /*0634*/ 	.word	0x000045f0
        /*0638*/ 	.word	0x000000ff
        /*063c*/ 	.word	0x00000000
        /*0640*/ 	.short	0x0101
        /*0642*/ 	.byte	0x04
	.zero		1


	//   ....[78]....
        /*0644*/ 	.word	0x00004a70
        /*0648*/ 	.word	0x0000000c
        /*064c*/ 	.word	0x00000090
        /*0650*/ 	.short	0x010a
        /*0652*/ 	.byte	0xff
	.zero		1


	//   ....[79]....
        /*0654*/ 	.word	0x00004be0
        /*0658*/ 	.word	0x00000000
        /*065c*/ 	.word	0x00000000
        /*0660*/ 	.short	0x0101
        /*0662*/ 	.byte	0xff
	.zero		1


	//   ....[80]....
        /*0664*/ 	.word	0x00005080
        /*0668*/ 	.word	0x000000ff
        /*066c*/ 	.word	0x00000088
        /*0670*/ 	.short	0x010a
        /*0672*/ 	.byte	0x15
	.zero		1


	//   ....[81]....
        /*0674*/ 	.word	0x00005200
        /*0678*/ 	.word	0x000000ff
        /*067c*/ 	.word	0x00000060
        /*0680*/ 	.short	0x010a
        /*0682*/ 	.byte	0x15
	.zero		1


	//   ....[82]....
        /*0684*/ 	.word	0x000053f0
        /*0688*/ 	.word	0x000000ff
        /*068c*/ 	.word	0x00000040
        /*0690*/ 	.short	0x010b
        /*0692*/ 	.byte	0x15
	.zero		1


	//   ....[83]....
        /*0694*/ 	.word	0x00005400
        /*0698*/ 	.word	0x000000ff
        /*069c*/ 	.word	0x00000000
        /*06a0*/ 	.short	0x0101
        /*06a2*/ 	.byte	0x06
	.zero		1


	//   ....[84]....
        /*06a4*/ 	.word	0x00005410
        /*06a8*/ 	.word	0x000000ff
        /*06ac*/ 	.word	0x00000068
        /*06b0*/ 	.short	0x010a
        /*06b2*/ 	.byte	0x15
	.zero		1


	//   ....[85]....
        /*06b4*/ 	.word	0x000055d0
        /*06b8*/ 	.word	0x000000ff
        /*06bc*/ 	.word	0x00000048
        /*06c0*/ 	.short	0x010b
        /*06c2*/ 	.byte	0x15
	.zero		1


	//   ....[86]....
        /*06c4*/ 	.word	0x000055e0
        /*06c8*/ 	.word	0x000000ff
        /*06cc*/ 	.word	0x00000000
        /*06d0*/ 	.short	0x0101
        /*06d2*/ 	.byte	0x07
	.zero		1


	//   ....[87]....
        /*06d4*/ 	.word	0x000055f0
        /*06d8*/ 	.word	0x000000ff
        /*06dc*/ 	.word	0x00000070
        /*06e0*/ 	.short	0x010a
        /*06e2*/ 	.byte	0x15
	.zero		1


	//   ....[88]....
        /*06e4*/ 	.word	0x000057a0
        /*06e8*/ 	.word	0x000000ff
        /*06ec*/ 	.word	0x00000050
        /*06f0*/ 	.short	0x010b
        /*06f2*/ 	.byte	0x15
	.zero		1


	//   ....[89]....
        /*06f4*/ 	.word	0x000057b0
        /*06f8*/ 	.word	0x000000ff
        /*06fc*/ 	.word	0x00000000
        /*0700*/ 	.short	0x0101
        /*0702*/ 	.byte	0x1d
	.zero		1


	//   ....[90]....
        /*0704*/ 	.word	0x000057c0
        /*0708*/ 	.word	0x000000ff
        /*070c*/ 	.word	0x00000078
        /*0710*/ 	.short	0x010a
        /*0712*/ 	.byte	0x15
	.zero		1


	//   ....[91]....
        /*0714*/ 	.word	0x00005990
        /*0718*/ 	.word	0x000000ff
        /*071c*/ 	.word	0x00000058
        /*0720*/ 	.short	0x010b
        /*0722*/ 	.byte	0x15
	.zero		1


	//   ....[92]....
        /*0724*/ 	.word	0x000059a0
        /*0728*/ 	.word	0x000000ff
        /*072c*/ 	.word	0x00000000
        /*0730*/ 	.short	0x0101
        /*0732*/ 	.byte	0x1e
	.zero		1


	//   ....[93]....
        /*0734*/ 	.word	0x000059b0
        /*0738*/ 	.word	0x000000ff
        /*073c*/ 	.word	0x00000060
        /*0740*/ 	.short	0x010a
        /*0742*/ 	.byte	0x15
	.zero		1


	//   ....[94]....
        /*0744*/ 	.word	0x00005b70
        /*0748*/ 	.word	0x000000ff
        /*074c*/ 	.word	0x00000040
        /*0750*/ 	.short	0x010b
        /*0752*/ 	.byte	0x15
	.zero		1


	//   ....[95]....
        /*0754*/ 	.word	0x00005b80
        /*0758*/ 	.word	0x000000ff
        /*075c*/ 	.word	0x00000000
        /*0760*/ 	.short	0x0101
        /*0762*/ 	.byte	0x06
	.zero		1


	//   ....[96]....
        /*0764*/ 	.word	0x00005b90
        /*0768*/ 	.word	0x000000ff
        /*076c*/ 	.word	0x00000068
        /*0770*/ 	.short	0x010a
        /*0772*/ 	.byte	0x15
	.zero		1


	//   ....[97]....
        /*0774*/ 	.word	0x00005d50
        /*0778*/ 	.word	0x000000ff
        /*077c*/ 	.word	0x00000048
        /*0780*/ 	.short	0x010b
        /*0782*/ 	.byte	0x15
	.zero		1


	//   ....[98]....
        /*0784*/ 	.word	0x00005d60
        /*0788*/ 	.word	0x000000ff
        /*078c*/ 	.word	0x00000000
        /*0790*/ 	.short	0x0101
        /*0792*/ 	.byte	0x07
	.zero		1


	//   ....[99]....
        /*0794*/ 	.word	0x00005d70
        /*0798*/ 	.word	0x000000ff
        /*079c*/ 	.word	0x00000070
        /*07a0*/ 	.short	0x010a
        /*07a2*/ 	.byte	0x15
	.zero		1


	//   ....[100]....
        /*07a4*/ 	.word	0x00005f20
        /*07a8*/ 	.word	0x000000ff
        /*07ac*/ 	.word	0x00000050
        /*07b0*/ 	.short	0x010b
        /*07b2*/ 	.byte	0x15
	.zero		1


	//   ....[101]....
        /*07b4*/ 	.word	0x00005f30
        /*07b8*/ 	.word	0x000000ff
        /*07bc*/ 	.word	0x00000000
        /*07c0*/ 	.short	0x0101
        /*07c2*/ 	.byte	0x1d
	.zero		1


	//   ....[102]....
        /*07c4*/ 	.word	0x00005f40
        /*07c8*/ 	.word	0x000000ff
        /*07cc*/ 	.word	0x00000078
        /*07d0*/ 	.short	0x010a
        /*07d2*/ 	.byte	0x15
	.zero		1


	//   ....[103]....
        /*07d4*/ 	.word	0x00006180
        /*07d8*/ 	.word	0x000000ff
        /*07dc*/ 	.word	0x00000058
        /*07e0*/ 	.short	0x010b
        /*07e2*/ 	.byte	0x15
	.zero		1


	//   ....[104]....
        /*07e4*/ 	.word	0x00006190
        /*07e8*/ 	.word	0x000000ff
        /*07ec*/ 	.word	0x00000000
        /*07f0*/ 	.short	0x0101
        /*07f2*/ 	.byte	0x1e
	.zero		1


	//   ....[105]....
        /*07f4*/ 	.word	0x000061c0
        /*07f8*/ 	.word	0x000000ff
        /*07fc*/ 	.word	0x00000060
        /*0800*/ 	.short	0x010a
        /*0802*/ 	.byte	0x15
	.zero		1


	//   ....[106]....
        /*0804*/ 	.word	0x000061e0
        /*0808*/ 	.word	0x000000ff
        /*080c*/ 	.word	0x00000068
        /*0810*/ 	.short	0x010a
        /*0812*/ 	.byte	0x15
	.zero		1


	//   ....[107]....
        /*0814*/ 	.word	0x00006200
        /*0818*/ 	.word	0x000000ff
        /*081c*/ 	.word	0x00000070
        /*0820*/ 	.short	0x010a
        /*0822*/ 	.byte	0x15
	.zero		1


	//   ....[108]....
        /*0824*/ 	.word	0x00006250
        /*0828*/ 	.word	0x00000002
        /*082c*/ 	.word	0x00000078
        /*0830*/ 	.short	0x010a
        /*0832*/ 	.byte	0xff
	.zero		1


	//   ....[109]....
        /*0834*/ 	.word	0x000065a0
        /*0838*/ 	.word	0x00000000
        /*083c*/ 	.word	0x00000090
        /*0840*/ 	.short	0x010a
        /*0842*/ 	.byte	0xff
	.zero		1


	//   ....[110]....
        /*0844*/ 	.word	0x00006670
        /*0848*/ 	.word	0x00000000
        /*084c*/ 	.word	0x00000000
        /*0850*/ 	.short	0x0101
        /*0852*/ 	.byte	0xff
	.zero		1


	//   ....[111]....
        /*0854*/ 	.word	0x00007240
        /*0858*/ 	.word	0x000000ff
        /*085c*/ 	.word	0x00000040
        /*0860*/ 	.short	0x010a
        /*0862*/ 	.byte	0x2b
	.zero		1


	//   ....[112]....
        /*0864*/ 	.word	0x00007270
        /*0868*/ 	.word	0x0000004a
        /*086c*/ 	.word	0x000000b0
        /*0870*/ 	.short	0x010a
        /*0872*/ 	.byte	0xff
	.zero		1


	//   ....[113]....
        /*0874*/ 	.word	0x00007360
        /*0878*/ 	.word	0x000000ff
        /*087c*/ 	.word	0x00000040
        /*0880*/ 	.short	0x010a
        /*0882*/ 	.byte	0x2b
	.zero		1


	//   ....[114]....
        /*0884*/ 	.word	0x00007450
        /*0888*/ 	.word	0x0000004a
        /*088c*/ 	.word	0x000000b0
        /*0890*/ 	.short	0x010a
        /*0892*/ 	.byte	0xff
	.zero		1


	//   ....[115]....
        /*0894*/ 	.word	0x00007c60
        /*0898*/ 	.word	0x00000000
        /*089c*/ 	.word	0x00000000
        /*08a0*/ 	.short	0x0101
        /*08a2*/ 	.byte	0xff
	.zero		1


	//   ....[116]....
        /*08a4*/ 	.word	0x00007c70
        /*08a8*/ 	.word	0x00000002
        /*08ac*/ 	.word	0x00000040
        /*08b0*/ 	.short	0x010a
        /*08b2*/ 	.byte	0xff
	.zero		1


	//   ....[117]....
        /*08b4*/ 	.word	0x00007d50
        /*08b8*/ 	.word	0x00000002
        /*08bc*/ 	.word	0x00000040
        /*08c0*/ 	.short	0x010a
        /*08c2*/ 	.byte	0xff
	.zero		1


	//   ....[118]....
        /*08c4*/ 	.word	0x00008600
        /*08c8*/ 	.word	0x00000015
        /*08cc*/ 	.word	0x00000000
        /*08d0*/ 	.short	0x0101
        /*08d2*/ 	.byte	0xff
	.zero		1


	//   ....[119]....
        /*08d4*/ 	.word	0x00008620
        /*08d8*/ 	.word	0x00000000
        /*08dc*/ 	.word	0x00000040
        /*08e0*/ 	.short	0x010a
        /*08e2*/ 	.byte	0xff
	.zero		1


	//   ....[120]....
        /*08e4*/ 	.word	0x000086f0
        /*08e8*/ 	.word	0x00000000
        /*08ec*/ 	.word	0x00000040
        /*08f0*/ 	.short	0x010a
        /*08f2*/ 	.byte	0xff
	.zero		1


	//   ....[121]....
        /*08f4*/ 	.word	0x00008fb0
        /*08f8*/ 	.word	0x00000015
        /*08fc*/ 	.word	0x00000000
        /*0900*/ 	.short	0x0101
        /*0902*/ 	.byte	0xff
	.zero		1


	//   ....[122]....
        /*0904*/ 	.word	0x00008fd0
        /*0908*/ 	.word	0x00000000
        /*090c*/ 	.word	0x00000040
        /*0910*/ 	.short	0x010a
        /*0912*/ 	.byte	0xff
	.zero		1


	//   ....[123]....
        /*0914*/ 	.word	0x000090a0
        /*0918*/ 	.word	0x00000000
        /*091c*/ 	.word	0x00000040
        /*0920*/ 	.short	0x010a
        /*0922*/ 	.byte	0xff
	.zero		1


	//   ....[124]....
        /*0924*/ 	.word	0x00009990
        /*0928*/ 	.word	0x00000015
        /*092c*/ 	.word	0x00000000
        /*0930*/ 	.short	0x0101
        /*0932*/ 	.byte	0xff
	.zero		1


	//   ....[125]....
        /*0934*/ 	.word	0x000099b0
        /*0938*/ 	.word	0x00000000
        /*093c*/ 	.word	0x00000040
        /*0940*/ 	.short	0x010a
        /*0942*/ 	.byte	0xff
	.zero		1


	//   ....[126]....
        /*0944*/ 	.word	0x00009a80
        /*0948*/ 	.word	0x00000000
        /*094c*/ 	.word	0x00000040
        /*0950*/ 	.short	0x010a
        /*0952*/ 	.byte	0xff
	.zero		1


	//   ....[127]....
        /*0954*/ 	.word	0x0000a3a0
        /*0958*/ 	.word	0x00000015
        /*095c*/ 	.word	0x00000000
        /*0960*/ 	.short	0x0101
        /*0962*/ 	.byte	0xff
	.zero		1


	//   ....[128]....
        /*0964*/ 	.word	0x0000a3c0
        /*0968*/ 	.word	0x00000000
        /*096c*/ 	.word	0x00000040
        /*0970*/ 	.short	0x010a
        /*0972*/ 	.byte	0xff
	.zero		1


	//   ....[129]....
        /*0974*/ 	.word	0x0000a490
        /*0978*/ 	.word	0x00000000
        /*097c*/ 	.word	0x00000040
        /*0980*/ 	.short	0x010a
        /*0982*/ 	.byte	0xff
	.zero		1


	//   ....[130]....
        /*0984*/ 	.word	0x0000ad90
        /*0988*/ 	.word	0x00000015
        /*098c*/ 	.word	0x00000000
        /*0990*/ 	.short	0x0101
        /*0992*/ 	.byte	0xff
	.zero		1


	//   ....[131]....
        /*0994*/ 	.word	0x0000adb0
        /*0998*/ 	.word	0x00000000
        /*099c*/ 	.word	0x00000040
        /*09a0*/ 	.short	0x010a
        /*09a2*/ 	.byte	0xff
	.zero		1


	//   ....[132]....
        /*09a4*/ 	.word	0x0000ae80
        /*09a8*/ 	.word	0x00000000
        /*09ac*/ 	.word	0x00000040
        /*09b0*/ 	.short	0x010a
        /*09b2*/ 	.byte	0xff
	.zero		1


	//   ....[133]....
        /*09b4*/ 	.word	0x0000b780
        /*09b8*/ 	.word	0x00000015
        /*09bc*/ 	.word	0x00000000
        /*09c0*/ 	.short	0x0101
        /*09c2*/ 	.byte	0xff
	.zero		1


	//   ....[134]....
        /*09c4*/ 	.word	0x0000b7a0
        /*09c8*/ 	.word	0x00000000
        /*09cc*/ 	.word	0x00000040
        /*09d0*/ 	.short	0x010a
        /*09d2*/ 	.byte	0xff
	.zero		1


	//   ....[135]....
        /*09d4*/ 	.word	0x0000b870
        /*09d8*/ 	.word	0x00000000
        /*09dc*/ 	.word	0x00000040
        /*09e0*/ 	.short	0x010a
        /*09e2*/ 	.byte	0xff
	.zero		1


	//   ....[136]....
        /*09e4*/ 	.word	0x0000bb80
        /*09e8*/ 	.word	0x0000004a
        /*09ec*/ 	.word	0x00000000
        /*09f0*/ 	.short	0x0101
        /*09f2*/ 	.byte	0xff
	.zero		1


	//   ....[137]....
        /*09f4*/ 	.word	0x0000c170
        /*09f8*/ 	.word	0x00000000
        /*09fc*/ 	.word	0x00000000
        /*0a00*/ 	.short	0x0101
        /*0a02*/ 	.byte	0xff
	.zero		1


	//   ....[138]....
        /*0a04*/ 	.word	0x0000c430
        /*0a08*/ 	.word	0x000000ff
        /*0a0c*/ 	.word	0x00000000
        /*0a10*/ 	.short	0x0101
        /*0a12*/ 	.byte	0x06
	.zero		1


	//   ....[139]....
        /*0a14*/ 	.word	0x0000c450
        /*0a18*/ 	.word	0x00000000
        /*0a1c*/ 	.word	0x00000100
        /*0a20*/ 	.short	0x010a
        /*0a22*/ 	.byte	0xff
	.zero		1


	//   ....[140]....
        /*0a24*/ 	.word	0x0000c4b0
        /*0a28*/ 	.word	0x00000000
        /*0a2c*/ 	.word	0x00000020
        /*0a30*/ 	.short	0x010a
        /*0a32*/ 	.byte	0xff
	.zero		1


	//   ....[141]....
        /*0a34*/ 	.word	0x0000c510
        /*0a38*/ 	.word	0x00000000
        /*0a3c*/ 	.word	0x00000020
        /*0a40*/ 	.short	0x010a
        /*0a42*/ 	.byte	0xff
	.zero		1


	//   ....[142]....
        /*0a44*/ 	.word	0x0000c560
        /*0a48*/ 	.word	0x00000003
        /*0a4c*/ 	.word	0x00000090
        /*0a50*/ 	.short	0x010a
        /*0a52*/ 	.byte	0xff
	.zero		1


	//   ....[143]....
        /*0a54*/ 	.word	0x0000c5c0
        /*0a58*/ 	.word	0x00000000
        /*0a5c*/ 	.word	0x00000000
        /*0a60*/ 	.short	0x010a
        /*0a62*/ 	.byte	0xff
	.zero		1


	//   ....[144]....
        /*0a64*/ 	.word	0x0000c620
        /*0a68*/ 	.word	0x00000000
        /*0a6c*/ 	.word	0x00000000
        /*0a70*/ 	.short	0x010a
        /*0a72*/ 	.byte	0xff
	.zero		1


	//   ....[145]....
        /*0a74*/ 	.word	0x0000c680
        /*0a78*/ 	.word	0x00000000
        /*0a7c*/ 	.word	0x00000000
        /*0a80*/ 	.short	0x010a
        /*0a82*/ 	.byte	0xff
	.zero		1


	//   ....[146]....
        /*0a84*/ 	.word	0x0000c6d0
        /*0a88*/ 	.word	0x00000002
        /*0a8c*/ 	.word	0x000000f0
        /*0a90*/ 	.short	0x010a
        /*0a92*/ 	.byte	0xff
	.zero		1


	//   ....[147]....
        /*0a94*/ 	.word	0x0000c730
        /*0a98*/ 	.word	0x00000002
        /*0a9c*/ 	.word	0x000000a0
        /*0aa0*/ 	.short	0x010a
        /*0aa2*/ 	.byte	0xff
	.zero		1


	//   ....[148]....
        /*0aa4*/ 	.word	0x0000c780
        /*0aa8*/ 	.word	0x00000002
        /*0aac*/ 	.word	0x00000090
        /*0ab0*/ 	.short	0x010a
        /*0ab2*/ 	.byte	0xff
	.zero		1


	//   ....[149]....
        /*0ab4*/ 	.word	0x0000c7e0
        /*0ab8*/ 	.word	0x00000000
        /*0abc*/ 	.word	0x000000a0
        /*0ac0*/ 	.short	0x010a
        /*0ac2*/ 	.byte	0xff
	.zero		1


	//   ....[150]....
        /*0ac4*/ 	.word	0x0000c840
        /*0ac8*/ 	.word	0x00000005
        /*0acc*/ 	.word	0x00000008
        /*0ad0*/ 	.short	0x010a
        /*0ad2*/ 	.byte	0xff
	.zero		1


	//   ....[151]....
        /*0ad4*/ 	.word	0x0000c930
        /*0ad8*/ 	.word	0x00000000
        /*0adc*/ 	.word	0x00000008
        /*0ae0*/ 	.short	0x010a
        /*0ae2*/ 	.byte	0xff
	.zero		1


	//   ....[152]....
        /*0ae4*/ 	.word	0x0000c980
        /*0ae8*/ 	.word	0x00000000
        /*0aec*/ 	.word	0x00000090
        /*0af0*/ 	.short	0x010a
        /*0af2*/ 	.byte	0xff
	.zero		1


	//   ....[153]....
        /*0af4*/ 	.word	0x0000c9e0
        /*0af8*/ 	.word	0x00000000
        /*0afc*/ 	.word	0x000000d0
        /*0b00*/ 	.short	0x010a
        /*0b02*/ 	.byte	0xff
	.zero		1


	//   ....[154]....
        /*0b04*/ 	.word	0x0000ca40
        /*0b08*/ 	.word	0x00000000
        /*0b0c*/ 	.word	0x00000000
        /*0b10*/ 	.short	0x010a
        /*0b12*/ 	.byte	0xff
	.zero		1


	//   ....[155]....
        /*0b14*/ 	.word	0x0000caa0
        /*0b18*/ 	.word	0x00000000
        /*0b1c*/ 	.word	0x00000000
        /*0b20*/ 	.short	0x010a
        /*0b22*/ 	.byte	0xff
	.zero		1


	//   ....[156]....
        /*0b24*/ 	.word	0x0000cb00
        /*0b28*/ 	.word	0x00000000
        /*0b2c*/ 	.word	0x00000000
        /*0b30*/ 	.short	0x010a
        /*0b32*/ 	.byte	0xff
	.zero		1


	//   ....[157]....
        /*0b34*/ 	.word	0x0000cb60
        /*0b38*/ 	.word	0x00000000
        /*0b3c*/ 	.word	0x00000000
        /*0b40*/ 	.short	0x010a
        /*0b42*/ 	.byte	0xff
	.zero		1


	//   ....[158]....
        /*0b44*/ 	.word	0x0000cbc0
        /*0b48*/ 	.word	0x00000000
        /*0b4c*/ 	.word	0x00000110
        /*0b50*/ 	.short	0x010a
        /*0b52*/ 	.byte	0xff
	.zero		1


	//   ....[159]....
        /*0b54*/ 	.word	0x0000cc10
        /*0b58*/ 	.word	0x0000000c
        /*0b5c*/ 	.word	0x00000090
        /*0b60*/ 	.short	0x010a
        /*0b62*/ 	.byte	0xff
	.zero		1


	//   ....[160]....
        /*0b64*/ 	.word	0x0000cc70
        /*0b68*/ 	.word	0x00000000
        /*0b6c*/ 	.word	0x00000088
        /*0b70*/ 	.short	0x010a
        /*0b72*/ 	.byte	0xff
	.zero		1


	//   ....[161]....
        /*0b74*/ 	.word	0x0000ccd0
        /*0b78*/ 	.word	0x00000000
        /*0b7c*/ 	.word	0x00000060
        /*0b80*/ 	.short	0x010a
        /*0b82*/ 	.byte	0xff
	.zero		1


	//   ....[162]....
        /*0b84*/ 	.word	0x0000cd30
        /*0b88*/ 	.word	0x00000000
        /*0b8c*/ 	.word	0x00000068
        /*0b90*/ 	.short	0x010a
        /*0b92*/ 	.byte	0xff
	.zero		1


	//   ....[163]....
        /*0b94*/ 	.word	0x0000cd90
        /*0b98*/ 	.word	0x00000000
        /*0b9c*/ 	.word	0x00000070
        /*0ba0*/ 	.short	0x010a
        /*0ba2*/ 	.byte	0xff
	.zero		1


	//   ....[164]....
        /*0ba4*/ 	.word	0x0000cdf0
        /*0ba8*/ 	.word	0x00000000
        /*0bac*/ 	.word	0x00000078
        /*0bb0*/ 	.short	0x010a
        /*0bb2*/ 	.byte	0xff
	.zero		1


	//   ....[165]....
        /*0bb4*/ 	.word	0x0000ce50
        /*0bb8*/ 	.word	0x00000000
        /*0bbc*/ 	.word	0x00000060
        /*0bc0*/ 	.short	0x010a
        /*0bc2*/ 	.byte	0xff
	.zero		1


	//   ....[166]....
        /*0bc4*/ 	.word	0x0000ceb0
        /*0bc8*/ 	.word	0x00000000
        /*0bcc*/ 	.word	0x00000068
        /*0bd0*/ 	.short	0x010a
        /*0bd2*/ 	.byte	0xff
	.zero		1


	//   ....[167]....
        /*0bd4*/ 	.word	0x0000cf10
        /*0bd8*/ 	.word	0x00000000
        /*0bdc*/ 	.word	0x00000070
        /*0be0*/ 	.short	0x010a
        /*0be2*/ 	.byte	0xff
	.zero		1


	//   ....[168]....
        /*0be4*/ 	.word	0x0000cf70
        /*0be8*/ 	.word	0x00000000
        /*0bec*/ 	.word	0x00000078
        /*0bf0*/ 	.short	0x010a
        /*0bf2*/ 	.byte	0xff
	.zero		1


	//   ....[169]....
        /*0bf4*/ 	.word	0x0000cfd0
        /*0bf8*/ 	.word	0x00000000
        /*0bfc*/ 	.word	0x00000060
        /*0c00*/ 	.short	0x010a
        /*0c02*/ 	.byte	0xff
	.zero		1


	//   ....[170]....
        /*0c04*/ 	.word	0x0000d030
        /*0c08*/ 	.word	0x00000000
        /*0c0c*/ 	.word	0x00000068
        /*0c10*/ 	.short	0x010a
        /*0c12*/ 	.byte	0xff
	.zero		1


	//   ....[171]....
        /*0c14*/ 	.word	0x0000d090
        /*0c18*/ 	.word	0x00000002
        /*0c1c*/ 	.word	0x00000070
        /*0c20*/ 	.short	0x010a
        /*0c22*/ 	.byte	0xff
	.zero		1


	//   ....[172]....
        /*0c24*/ 	.word	0x0000d0e0
        /*0c28*/ 	.word	0x00000000
        /*0c2c*/ 	.word	0x00000090
        /*0c30*/ 	.short	0x010a
        /*0c32*/ 	.byte	0xff
	.zero		1


	//   ....[173]....
        /*0c34*/ 	.word	0x0000d140
        /*0c38*/ 	.word	0x00000002
        /*0c3c*/ 	.word	0x00000040
        /*0c40*/ 	.short	0x010a
        /*0c42*/ 	.byte	0xff
	.zero		1


	//   ....[174]....
        /*0c44*/ 	.word	0x0000d190
        /*0c48*/ 	.word	0x0000004a
        /*0c4c*/ 	.word	0x000000b0
        /*0c50*/ 	.short	0x010a
        /*0c52*/ 	.byte	0xff
	.zero		1


	//   ....[175]....
        /*0c54*/ 	.word	0x0000d1e0
        /*0c58*/ 	.word	0x00000002
        /*0c5c*/ 	.word	0x00000040
        /*0c60*/ 	.short	0x010a
        /*0c62*/ 	.byte	0xff
	.zero		1


	//   ....[176]....
        /*0c64*/ 	.word	0x0000d230
        /*0c68*/ 	.word	0x00000000
        /*0c6c*/ 	.word	0x00000040
        /*0c70*/ 	.short	0x010a
        /*0c72*/ 	.byte	0xff
	.zero		1


	//   ....[177]....
        /*0c74*/ 	.word	0x0000d280
        /*0c78*/ 	.word	0x00000000
        /*0c7c*/ 	.word	0x00000040
        /*0c80*/ 	.short	0x010a
        /*0c82*/ 	.byte	0xff
	.zero		1


	//   ....[178]....
        /*0c84*/ 	.word	0x0000d2d0
        /*0c88*/ 	.word	0x00000000
        /*0c8c*/ 	.word	0x00000040
        /*0c90*/ 	.short	0x010a
        /*0c92*/ 	.byte	0xff
	.zero		1


	//   ....[179]....
        /*0c94*/ 	.word	0x0000d320
        /*0c98*/ 	.word	0x00000000
        /*0c9c*/ 	.word	0x00000040
        /*0ca0*/ 	.short	0x010a
        /*0ca2*/ 	.byte	0xff
	.zero		1


	//   ....[180]....
        /*0ca4*/ 	.word	0x0000d370
        /*0ca8*/ 	.word	0x00000000
        /*0cac*/ 	.word	0x00000040
        /*0cb0*/ 	.short	0x010a
        /*0cb2*/ 	.byte	0xff
	.zero		1


	//   ....[181]....
        /*0cb4*/ 	.word	0x0000d3c0
        /*0cb8*/ 	.word	0x00000000
        /*0cbc*/ 	.word	0x00000040
        /*0cc0*/ 	.short	0x010a
        /*0cc2*/ 	.byte	0xff
	.zero		1


	//----- nvinfo : EIATTR_NUM_MBARRIERS
	.align		4
.L_47:
        /*0cc4*/ 	.byte	0x03, 0x38
        /*0cc6*/ 	.short	0x0023


	//----- nvinfo : EIATTR_EXIT_INSTR_OFFSETS
	.align		4
        /*0cc8*/ 	.byte	0x04, 0x1c
        /*0cca*/ 	.short	(.L_49 - .L_48)


	//   ....[0]....
.L_48:
        /*0ccc*/ 	.word	0x00002d90


	//   ....[1]....
        /*0cd0*/ 	.word	0x00003280


	//   ....[2]....
        /*0cd4*/ 	.word	0x000032e0


	//   ....[3]....
        /*0cd8*/ 	.word	0x00004820


	//   ....[4]....
        /*0cdc*/ 	.word	0x00006280


	//   ....[5]....
        /*0ce0*/ 	.word	0x000062c0


	//   ....[6]....
        /*0ce4*/ 	.word	0x0000c330


	//   ....[7]....
        /*0ce8*/ 	.word	0x0000c3a0


	//   ....[8]....
        /*0cec*/ 	.word	0x0000c3d0


	//   ....[9]....
        /*0cf0*/ 	.word	0x0000c440


	//----- nvinfo : EIATTR_MAX_THREADS
	.align		4
.L_49:
        /*0cf4*/ 	.byte	0x04, 0x05
        /*0cf6*/ 	.short	(.L_51 - .L_50)
.L_50:
        /*0cf8*/ 	.word	0x00000100
        /*0cfc*/ 	.word	0x00000001
        /*0d00*/ 	.word	0x00000001


	//----- nvinfo : EIATTR_CRS_STACK_SIZE
	.align		4
.L_51:
        /*0d04*/ 	.byte	0x04, 0x1e
        /*0d06*/ 	.short	(.L_53 - .L_52)
.L_52:
        /*0d08*/ 	.word	0x00000000


	//----- nvinfo : EIATTR_CBANK_PARAM_SIZE
	.align		4
.L_53:
        /*0d0c*/ 	.byte	0x03, 0x19
        /*0d0e*/ 	.short	0x0800


	//----- nvinfo : EIATTR_PARAM_CBANK
	.align		4
        /*0d10*/ 	.byte	0x04, 0x0a
        /*0d12*/ 	.short	(.L_55 - .L_54)
	.align		4
.L_54:
        /*0d14*/ 	.word	index@(.nv.constant0._ZN7cutlass13device_kernelINS_4gemm6kernel13GemmUniversalIN4cute5tupleIJiiiiEEENS1_10collective13CollectiveMmaINS1_35MainloopSm100TmaUmmaWarpSpecializedILi4ELi2ELi4ENS5_IJNS4_1CILi2EEENSA_ILi4EEENSA_ILi1EEEEEEEENS5_IJNSA_ILi128EEENSA_ILi256EEENSA_ILi64EEEEEENS_10tfloat32_tENS5_IJlSD_lEEESK_SL_NS4_8TiledMMAINS4_8MMA_AtomIJNS4_23SM100_MMA_TF32_2x1SM_SSISK_SK_fLi128ELi256ELNS4_4UMMA5MajorE0ELSQ_0ELNSP_7ScaleInE0ELSR_0EEEEEENS4_6LayoutINS5_IJSD_SD_SD_EEENS5_IJNSA_ILi0EEESW_SW_EEEEENS5_IJNS4_10UnderscoreESZ_SZ_EEEEENS4_28SM100_TMA_2SM_LOAD_MULTICASTENS4_14ComposedLayoutINS4_7SwizzleILi3ELi4ELi3EEENS4_18smem_ptr_flag_bitsILi32EEENSU_INS5_IJNSA_ILi8EEENSA_ILi32EEEEEENS5_IJS19_SD_EEEEEEEvNS4_8identityENS4_18SM100_TMA_2SM_LOADES1D_vS1E_EENS_8epilogue10collective18CollectiveEpilogueINS1H_23Sm100TmaWarpSpecializedILi4ELi2ELi16ELb1ELb0EEEJNS5_IJSI_SH_SI_EEENS5_IJNSU_ISI_SD_EENSU_INS5_IJNSA_ILi16EEESB_EEENS5_IJSD_SG_EEEEEEEESK_SL_SK_SL_NS1H_6fusion15FusionCallbacksIS1L_NS1T_17LinearCombinationISK_fSK_fLNS_15FloatRoundStyleE2EEES1M_S1S_JEEENS4_5SM1004TMEM4LOAD26SM100_TMEM_LOAD_32dp32b16xENS4_13SM90_TMA_LOADENS13_INS14_ILi2ELi4ELi3EEES17_NSU_INS5_IJS18_S1O_EEENS5_IJS1O_SD_EEEEEEENS4_39AutoVectorizingCopyWithAssumedAlignmentILi128EEENS4_14SM90_TMA_STOREES28_S2A_S2A_EEEvvEEEEvNT_6ParamsE)
        /*0d18*/ 	.short	0x0380
        /*0d1a*/ 	.short	0x0800


	//----- nvinfo : EIATTR_SW_WAR
	.align		4
.L_55:
        /*0d1c*/ 	.byte	0x04, 0x36
        /*0d1e*/ 	.short	(.L_57 - .L_56)
.L_56:
        /*0d20*/ 	.word	0x00000008
.L_57:


//--------------------- .nv.callgraph             --------------------------
	.section	.nv.callgraph,"",@"SHT_CUDA_CALLGRAPH"
	.align	4
	.sectionentsize	8
	.align		4
        /*0000*/ 	.word	0x00000000
	.align		4
        /*0004*/ 	.word	0xffffffff
	.align		4
        /*0008*/ 	.word	index@(_ZN7cutlass13device_kernelINS_4gemm6kernel13GemmUniversalIN4cute5tupleIJiiiiEEENS1_10collective13CollectiveMmaINS1_35MainloopSm100TmaUmmaWarpSpecializedILi4ELi2ELi4ENS5_IJNS4_1CILi2EEENSA_ILi4EEENSA_ILi1EEEEEEEENS5_IJNSA_ILi128EEENSA_ILi256EEENSA_ILi64EEEEEENS_10tfloat32_tENS5_IJlSD_lEEESK_SL_NS4_8TiledMMAINS4_8MMA_AtomIJNS4_23SM100_MMA_TF32_2x1SM_SSISK_SK_fLi128ELi256ELNS4_4UMMA5MajorE0ELSQ_0ELNSP_7ScaleInE0ELSR_0EEEEEENS4_6LayoutINS5_IJSD_SD_SD_EEENS5_IJNSA_ILi0EEESW_SW_EEEEENS5_IJNS4_10UnderscoreESZ_SZ_EEEEENS4_28SM100_TMA_2SM_LOAD_MULTICASTENS4_14ComposedLayoutINS4_7SwizzleILi3ELi4ELi3EEENS4_18smem_ptr_flag_bitsILi32EEENSU_INS5_IJNSA_ILi8EEENSA_ILi32EEEEEENS5_IJS19_SD_EEEEEEEvNS4_8identityENS4_18SM100_TMA_2SM_LOADES1D_vS1E_EENS_8epilogue10collective18CollectiveEpilogueINS1H_23Sm100TmaWarpSpecializedILi4ELi2ELi16ELb1ELb0EEEJNS5_IJSI_SH_SI_EEENS5_IJNSU_ISI_SD_EENSU_INS5_IJNSA_ILi16EEESB_EEENS5_IJSD_SG_EEEEEEEESK_SL_SK_SL_NS1H_6fusion15FusionCallbacksIS1L_NS1T_17LinearCombinationISK_fSK_fLNS_15FloatRoundStyleE2EEES1M_S1S_JEEENS4_5SM1004TMEM4LOAD26SM100_TMEM_LOAD_32dp32b16xENS4_13SM90_TMA_LOADENS13_INS14_ILi2ELi4ELi3EEES17_NSU_INS5_IJS18_S1O_EEENS5_IJS1O_SD_EEEEEEENS4_39AutoVectorizingCopyWithAssumedAlignmentILi128EEENS4_14SM90_TMA_STOREES28_S2A_S2A_EEEvvEEEEvNT_6ParamsE)
	.align		4
        /*000c*/ 	.word	index@(__assertfail)
	.align		4
        /*0010*/ 	.word	0x00000000
	.align		4
        /*0014*/ 	.word	0xfffffffe
	.align		4
        /*0018*/ 	.word	0x00000000
	.align		4
        /*001c*/ 	.word	0xfffffffd
	.align		4
        /*0020*/ 	.word	0x00000000
	.align		4
        /*0024*/ 	.word	0xfffffffc


//--------------------- .nv.constant4             --------------------------
	.section	.nv.constant4,"a",@progbits
	.align	8
	.align		8
.nv.constant4:
        /*0000*/ 	.dword	__assertfail
	.align		8
        /*0008*/ 	.dword	__unnamed_1
	.align		8
        /*0010*/ 	.dword	__unnamed_2
	.align		8
        /*0018*/ 	.dword	_ZN40_INTERNAL_769784f4_4_k_cu_2f7b56f8_374734cuda3std3__45__cpo5beginE
	.align		8
        /*0020*/ 	.dword	_ZN40_INTERNAL_769784f4_4_k_cu_2f7b56f8_374734cuda3std3__45__cpo3endE
	.align		8
        /*0028*/ 	.dword	_ZN40_INTERNAL_769784f4_4_k_cu_2f7b56f8_374734cuda3std3__45__cpo6cbeginE
	.align		8
        /*0030*/ 	.dword	_ZN40_INTERNAL_769784f4_4_k_cu_2f7b56f8_374734cuda3std3__45__cpo4cendE
	.align		8
        /*0038*/ 	.dword	_ZN40_INTERNAL_769784f4_4_k_cu_2f7b56f8_374734cuda3std3__442_GLOBAL__N__769784f4_4_k_cu_2f7b56f8_374736ignoreE
	.align		8
        /*0040*/ 	.dword	_ZN40_INTERNAL_769784f4_4_k_cu_2f7b56f8_374734cuda3std3__419piecewise_constructE
	.align		8
        /*0048*/ 	.dword	_ZN40_INTERNAL_769784f4_4_k_cu_2f7b56f8_374734cuda3std3__48in_placeE
	.align		8
        /*0050*/ 	.dword	_ZN40_INTERNAL_769784f4_4_k_cu_2f7b56f8_374734cuda3std6ranges3__45__cpo4swapE
	.align		8
        /*0058*/ 	.dword	_ZN40_INTERNAL_769784f4_4_k_cu_2f7b56f8_374734cuda3std6ranges3__45__cpo9iter_moveE
	.align		8
        /*0060*/ 	.dword	_ZN40_INTERNAL_769784f4_4_k_cu_2f7b56f8_374734cute7productE
	.align		8
        /*0068*/ 	.dword	_ZN40_INTERNAL_769784f4_4_k_cu_2f7b56f8_374734cute1_E
	.align		8
        /*0070*/ 	.dword	$str$25
	.align		8
        /*0078*/ 	.dword	$str$26
	.align		8
        /*0080*/ 	.dword	$str$27
	.align		8
        /*0088*/ 	.dword	$str$28


//--------------------- .text._ZN7cutlass13device_kernelINS_4gemm6kernel13GemmUniversalIN4cute5tupleIJiiiiEEENS1_10collective13CollectiveMmaINS1_35MainloopSm100TmaUmmaWarpSpecializedILi4ELi2ELi4ENS5_IJNS4_1CILi2EEENSA_ILi4EEENSA_ILi1EEEEEEEENS5_IJNSA_ILi128EEENSA_ILi256EEENSA_ILi64EEEEEENS_10tfloat32_tENS5_IJlSD_lEEESK_SL_NS4_8TiledMMAINS4_8MMA_AtomIJNS4_23SM100_MMA_TF32_2x1SM_SSISK_SK_fLi128ELi256ELNS4_4UMMA5MajorE0ELSQ_0ELNSP_7ScaleInE0ELSR_0EEEEEENS4_6LayoutINS5_IJSD_SD_SD_EEENS5_IJNSA_ILi0EEESW_SW_EEEEENS5_IJNS4_10UnderscoreESZ_SZ_EEEEENS4_28SM100_TMA_2SM_LOAD_MULTICASTENS4_14ComposedLayoutINS4_7SwizzleILi3ELi4ELi3EEENS4_18smem_ptr_flag_bitsILi32EEENSU_INS5_IJNSA_ILi8EEENSA_ILi32EEEEEENS5_IJS19_SD_EEEEEEEvNS4_8identityENS4_18SM100_TMA_2SM_LOADES1D_vS1E_EENS_8epilogue10collective18CollectiveEpilogueINS1H_23Sm100TmaWarpSpecializedILi4ELi2ELi16ELb1ELb0EEEJNS5_IJSI_SH_SI_EEENS5_IJNSU_ISI_SD_EENSU_INS5_IJNSA_ILi16EEESB_EEENS5_IJSD_SG_EEEEEEEESK_SL_SK_SL_NS1H_6fusion15FusionCallbacksIS1L_NS1T_17LinearCombinationISK_fSK_fLNS_15FloatRoundStyleE2EEES1M_S1S_JEEENS4_5SM1004TMEM4LOAD26SM100_TMEM_LOAD_32dp32b16xENS4_13SM90_TMA_LOADENS13_INS14_ILi2ELi4ELi3EEES17_NSU_INS5_IJS18_S1O_EEENS5_IJS1O_SD_EEEEEEENS4_39AutoVectorizingCopyWithAssumedAlignmentILi128EEENS4_14SM90_TMA_STOREES28_S2A_S2A_EEEvvEEEEvNT_6ParamsE --------------------------
	.section	.text._ZN7cutlass13device_kernelINS_4gemm6kernel13GemmUniversalIN4cute5tupleIJiiiiEEENS1_10collective13CollectiveMmaINS1_35MainloopSm100TmaUmmaWarpSpecializedILi4ELi2ELi4ENS5_IJNS4_1CILi2EEENSA_ILi4EEENSA_ILi1EEEEEEEENS5_IJNSA_ILi128EEENSA_ILi256EEENSA_ILi64EEEEEENS_10tfloat32_tENS5_IJlSD_lEEESK_SL_NS4_8TiledMMAINS4_8MMA_AtomIJNS4_23SM100_MMA_TF32_2x1SM_SSISK_SK_fLi128ELi256ELNS4_4UMMA5MajorE0ELSQ_0ELNSP_7ScaleInE0ELSR_0EEEEEENS4_6LayoutINS5_IJSD_SD_SD_EEENS5_IJNSA_ILi0EEESW_SW_EEEEENS5_IJNS4_10UnderscoreESZ_SZ_EEEEENS4_28SM100_TMA_2SM_LOAD_MULTICASTENS4_14ComposedLayoutINS4_7SwizzleILi3ELi4ELi3EEENS4_18smem_ptr_flag_bitsILi32EEENSU_INS5_IJNSA_ILi8EEENSA_ILi32EEEEEENS5_IJS19_SD_EEEEEEEvNS4_8identityENS4_18SM100_TMA_2SM_LOADES1D_vS1E_EENS_8epilogue10collective18CollectiveEpilogueINS1H_23Sm100TmaWarpSpecializedILi4ELi2ELi16ELb1ELb0EEEJNS5_IJSI_SH_SI_EEENS5_IJNSU_ISI_SD_EENSU_INS5_IJNSA_ILi16EEESB_EEENS5_IJSD_SG_EEEEEEEESK_SL_SK_SL_NS1H_6fusion15FusionCallbacksIS1L_NS1T_17LinearCombinationISK_fSK_fLNS_15FloatRoundStyleE2EEES1M_S1S_JEEENS4_5SM1004TMEM4LOAD26SM100_TMEM_LOAD_32dp32b16xENS4_13SM90_TMA_LOADENS13_INS14_ILi2ELi4ELi3EEES17_NSU_INS5_IJS18_S1O_EEENS5_IJS1O_SD_EEEEEEENS4_39AutoVectorizingCopyWithAssumedAlignmentILi128EEENS4_14SM90_TMA_STOREES28_S2A_S2A_EEEvvEEEEvNT_6ParamsE,"ax",@progbits
	.align	128
.text._ZN7cutlass13device_kernelINS_4gemm6kernel13GemmUniversalIN4cute5tupleIJiiiiEEENS1_10collective13CollectiveMmaINS1_35MainloopSm100TmaUmmaWarpSpecializedILi4ELi2ELi4ENS5_IJNS4_1CILi2EEENSA_ILi4EEENSA_ILi1EEEEEEEENS5_IJNSA_ILi128EEENSA_ILi256EEENSA_ILi64EEEEEENS_10tfloat32_tENS5_IJlSD_lEEESK_SL_NS4_8TiledMMAINS4_8MMA_AtomIJNS4_23SM100_MMA_TF32_2x1SM_SSISK_SK_fLi128ELi256ELNS4_4UMMA5MajorE0ELSQ_0ELNSP_7ScaleInE0ELSR_0EEEEEENS4_6LayoutINS5_IJSD_SD_SD_EEENS5_IJNSA_ILi0EEESW_SW_EEEEENS5_IJNS4_10UnderscoreESZ_SZ_EEEEENS4_28SM100_TMA_2SM_LOAD_MULTICASTENS4_14ComposedLayoutINS4_7SwizzleILi3ELi4ELi3EEENS4_18smem_ptr_flag_bitsILi32EEENSU_INS5_IJNSA_ILi8EEENSA_ILi32EEEEEENS5_IJS19_SD_EEEEEEEvNS4_8identityENS4_18SM100_TMA_2SM_LOADES1D_vS1E_EENS_8epilogue10collective18CollectiveEpilogueINS1H_23Sm100TmaWarpSpecializedILi4ELi2ELi16ELb1ELb0EEEJNS5_IJSI_SH_SI_EEENS5_IJNSU_ISI_SD_EENSU_INS5_IJNSA_ILi16EEESB_EEENS5_IJSD_SG_EEEEEEEESK_SL_SK_SL_NS1H_6fusion15FusionCallbacksIS1L_NS1T_17LinearCombinationISK_fSK_fLNS_15FloatRoundStyleE2EEES1M_S1S_JEEENS4_5SM1004TMEM4LOAD26SM100_TMEM_LOAD_32dp32b16xENS4_13SM90_TMA_LOADENS13_INS14_ILi2ELi4ELi3EEES17_NSU_INS5_IJS18_S1O_EEENS5_IJS1O_SD_EEEEEEENS4_39AutoVectorizingCopyWithAssumedAlignmentILi128EEENS4_14SM90_TMA_STOREES28_S2A_S2A_EEEvvEEEEvNT_6ParamsE:
        .type           _ZN7cutlass13device_kernelINS_4gemm6kernel13GemmUniversalIN4cute5tupleIJiiiiEEENS1_10collective13CollectiveMmaINS1_35MainloopSm100TmaUmmaWarpSpecializedILi4ELi2ELi4ENS5_IJNS4_1CILi2EEENSA_ILi4EEENSA_ILi1EEEEEEEENS5_IJNSA_ILi128EEENSA_ILi256EEENSA_ILi64EEEEEENS_10tfloat32_tENS5_IJlSD_lEEESK_SL_NS4_8TiledMMAINS4_8MMA_AtomIJNS4_23SM100_MMA_TF32_2x1SM_SSISK_SK_fLi128ELi256ELNS4_4UMMA5MajorE0ELSQ_0ELNSP_7ScaleInE0ELSR_0EEEEEENS4_6LayoutINS5_IJSD_SD_SD_EEENS5_IJNSA_ILi0EEESW_SW_EEEEENS5_IJNS4_10UnderscoreESZ_SZ_EEEEENS4_28SM100_TMA_2SM_LOAD_MULTICASTENS4_14ComposedLayoutINS4_7SwizzleILi3ELi4ELi3EEENS4_18smem_ptr_flag_bitsILi32EEENSU_INS5_IJNSA_ILi8EEENSA_ILi32EEEEEENS5_IJS19_SD_EEEEEEEvNS4_8identityENS4_18SM100_TMA_2SM_LOADES1D_vS1E_EENS_8epilogue10collective18CollectiveEpilogueINS1H_23Sm100TmaWarpSpecializedILi4ELi2ELi16ELb1ELb0EEEJNS5_IJSI_SH_SI_EEENS5_IJNSU_ISI_SD_EENSU_INS5_IJNSA_ILi16EEESB_EEENS5_IJSD_SG_EEEEEEEESK_SL_SK_SL_NS1H_6fusion15FusionCallbacksIS1L_NS1T_17LinearCombinationISK_fSK_fLNS_15FloatRoundStyleE2EEES1M_S1S_JEEENS4_5SM1004TMEM4LOAD26SM100_TMEM_LOAD_32dp32b16xENS4_13SM90_TMA_LOADENS13_INS14_ILi2ELi4ELi3EEES17_NSU_INS5_IJS18_S1O_EEENS5_IJS1O_SD_EEEEEEENS4_39AutoVectorizingCopyWithAssumedAlignmentILi128EEENS4_14SM90_TMA_STOREES28_S2A_S2A_EEEvvEEEEvNT_6ParamsE,@function
        .size           _ZN7cutlass13device_kernelINS_4gemm6kernel13GemmUniversalIN4cute5tupleIJiiiiEEENS1_10collective13CollectiveMmaINS1_35MainloopSm100TmaUmmaWarpSpecializedILi4ELi2ELi4ENS5_IJNS4_1CILi2EEENSA_ILi4EEENSA_ILi1EEEEEEEENS5_IJNSA_ILi128EEENSA_ILi256EEENSA_ILi64EEEEEENS_10tfloat32_tENS5_IJlSD_lEEESK_SL_NS4_8TiledMMAINS4_8MMA_AtomIJNS4_23SM100_MMA_TF32_2x1SM_SSISK_SK_fLi128ELi256ELNS4_4UMMA5MajorE0ELSQ_0ELNSP_7ScaleInE0ELSR_0EEEEEENS4_6LayoutINS5_IJSD_SD_SD_EEENS5_IJNSA_ILi0EEESW_SW_EEEEENS5_IJNS4_10UnderscoreESZ_SZ_EEEEENS4_28SM100_TMA_2SM_LOAD_MULTICASTENS4_14ComposedLayoutINS4_7SwizzleILi3ELi4ELi3EEENS4_18smem_ptr_flag_bitsILi32EEENSU_INS5_IJNSA_ILi8EEENSA_ILi32EEEEEENS5_IJS19_SD_EEEEEEEvNS4_8identityENS4_18SM100_TMA_2SM_LOADES1D_vS1E_EENS_8epilogue10collective18CollectiveEpilogueINS1H_23Sm100TmaWarpSpecializedILi4ELi2ELi16ELb1ELb0EEEJNS5_IJSI_SH_SI_EEENS5_IJNSU_ISI_SD_EENSU_INS5_IJNSA_ILi16EEESB_EEENS5_IJSD_SG_EEEEEEEESK_SL_SK_SL_NS1H_6fusion15FusionCallbacksIS1L_NS1T_17LinearCombinationISK_fSK_fLNS_15FloatRoundStyleE2EEES1M_S1S_JEEENS4_5SM1004TMEM4LOAD26SM100_TMEM_LOAD_32dp32b16xENS4_13SM90_TMA_LOADENS13_INS14_ILi2ELi4ELi3EEES17_NSU_INS5_IJS18_S1O_EEENS5_IJS1O_SD_EEEEEEENS4_39AutoVectorizingCopyWithAssumedAlignmentILi128EEENS4_14SM90_TMA_STOREES28_S2A_S2A_EEEvvEEEEvNT_6ParamsE,(.L_x_243 - _ZN7cutlass13device_kernelINS_4gemm6kernel13GemmUniversalIN4cute5tupleIJiiiiEEENS1_10collective13CollectiveMmaINS1_35MainloopSm100TmaUmmaWarpSpecializedILi4ELi2ELi4ENS5_IJNS4_1CILi2EEENSA_ILi4EEENSA_ILi1EEEEEEEENS5_IJNSA_ILi128EEENSA_ILi256EEENSA_ILi64EEEEEENS_10tfloat32_tENS5_IJlSD_lEEESK_SL_NS4_8TiledMMAINS4_8MMA_AtomIJNS4_23SM100_MMA_TF32_2x1SM_SSISK_SK_fLi128ELi256ELNS4_4UMMA5MajorE0ELSQ_0ELNSP_7ScaleInE0ELSR_0EEEEEENS4_6LayoutINS5_IJSD_SD_SD_EEENS5_IJNSA_ILi0EEESW_SW_EEEEENS5_IJNS4_10UnderscoreESZ_SZ_EEEEENS4_28SM100_TMA_2SM_LOAD_MULTICASTENS4_14ComposedLayoutINS4_7SwizzleILi3ELi4ELi3EEENS4_18smem_ptr_flag_bitsILi32EEENSU_INS5_IJNSA_ILi8EEENSA_ILi32EEEEEENS5_IJS19_SD_EEEEEEEvNS4_8identityENS4_18SM100_TMA_2SM_LOADES1D_vS1E_EENS_8epilogue10collective18CollectiveEpilogueINS1H_23Sm100TmaWarpSpecializedILi4ELi2ELi16ELb1ELb0EEEJNS5_IJSI_SH_SI_EEENS5_IJNSU_ISI_SD_EENSU_INS5_IJNSA_ILi16EEESB_EEENS5_IJSD_SG_EEEEEEEESK_SL_SK_SL_NS1H_6fusion15FusionCallbacksIS1L_NS1T_17LinearCombinationISK_fSK_fLNS_15FloatRoundStyleE2EEES1M_S1S_JEEENS4_5SM1004TMEM4LOAD26SM100_TMEM_LOAD_32dp32b16xENS4_13SM90_TMA_LOADENS13_INS14_ILi2ELi4ELi3EEES17_NSU_INS5_IJS18_S1O_EEENS5_IJS1O_SD_EEEEEEENS4_39AutoVectorizingCopyWithAssumedAlignmentILi128EEENS4_14SM90_TMA_STOREES28_S2A_S2A_EEEvvEEEEvNT_6ParamsE)
        .other          _ZN7cutlass13device_kernelINS_4gemm6kernel13GemmUniversalIN4cute5tupleIJiiiiEEENS1_10collective13CollectiveMmaINS1_35MainloopSm100TmaUmmaWarpSpecializedILi4ELi2ELi4ENS5_IJNS4_1CILi2EEENSA_ILi4EEENSA_ILi1EEEEEEEENS5_IJNSA_ILi128EEENSA_ILi256EEENSA_ILi64EEEEEENS_10tfloat32_tENS5_IJlSD_lEEESK_SL_NS4_8TiledMMAINS4_8MMA_AtomIJNS4_23SM100_MMA_TF32_2x1SM_SSISK_SK_fLi128ELi256ELNS4_4UMMA5MajorE0ELSQ_0ELNSP_7ScaleInE0ELSR_0EEEEEENS4_6LayoutINS5_IJSD_SD_SD_EEENS5_IJNSA_ILi0EEESW_SW_EEEEENS5_IJNS4_10UnderscoreESZ_SZ_EEEEENS4_28SM100_TMA_2SM_LOAD_MULTICASTENS4_14ComposedLayoutINS4_7SwizzleILi3ELi4ELi3EEENS4_18smem_ptr_flag_bitsILi32EEENSU_INS5_IJNSA_ILi8EEENSA_ILi32EEEEEENS5_IJS19_SD_EEEEEEEvNS4_8identityENS4_18SM100_TMA_2SM_LOADES1D_vS1E_EENS_8epilogue10collective18CollectiveEpilogueINS1H_23Sm100TmaWarpSpecializedILi4ELi2ELi16ELb1ELb0EEEJNS5_IJSI_SH_SI_EEENS5_IJNSU_ISI_SD_EENSU_INS5_IJNSA_ILi16EEESB_EEENS5_IJSD_SG_EEEEEEEESK_SL_SK_SL_NS1H_6fusion15FusionCallbacksIS1L_NS1T_17LinearCombinationISK_fSK_fLNS_15FloatRoundStyleE2EEES1M_S1S_JEEENS4_5SM1004TMEM4LOAD26SM100_TMEM_LOAD_32dp32b16xENS4_13SM90_TMA_LOADENS13_INS14_ILi2ELi4ELi3EEES17_NSU_INS5_IJS18_S1O_EEENS5_IJS1O_SD_EEEEEEENS4_39AutoVectorizingCopyWithAssumedAlignmentILi128EEENS4_14SM90_TMA_STOREES28_S2A_S2A_EEEvvEEEEvNT_6ParamsE,@"STO_CUDA_ENTRY STV_DEFAULT"
_ZN7cutlass13device_kernelINS_4gemm6kernel13GemmUniversalIN4cute5tupleIJiiiiEEENS1_10collective13CollectiveMmaINS1_35MainloopSm100TmaUmmaWarpSpecializedILi4ELi2ELi4ENS5_IJNS4_1CILi2EEENSA_ILi4EEENSA_ILi1EEEEEEEENS5_IJNSA_ILi128EEENSA_ILi256EEENSA_ILi64EEEEEENS_10tfloat32_tENS5_IJlSD_lEEESK_SL_NS4_8TiledMMAINS4_8MMA_AtomIJNS4_23SM100_MMA_TF32_2x1SM_SSISK_SK_fLi128ELi256ELNS4_4UMMA5MajorE0ELSQ_0ELNSP_7ScaleInE0ELSR_0EEEEEENS4_6LayoutINS5_IJSD_SD_SD_EEENS5_IJNSA_ILi0EEESW_SW_EEEEENS5_IJNS4_10UnderscoreESZ_SZ_EEEEENS4_28SM100_TMA_2SM_LOAD_MULTICASTENS4_14ComposedLayoutINS4_7SwizzleILi3ELi4ELi3EEENS4_18smem_ptr_flag_bitsILi32EEENSU_INS5_IJNSA_ILi8EEENSA_ILi32EEEEEENS5_IJS19_SD_EEEEEEEvNS4_8identityENS4_18SM100_TMA_2SM_LOADES1D_vS1E_EENS_8epilogue10collective18CollectiveEpilogueINS1H_23Sm100TmaWarpSpecializedILi4ELi2ELi16ELb1ELb0EEEJNS5_IJSI_SH_SI_EEENS5_IJNSU_ISI_SD_EENSU_INS5_IJNSA_ILi16EEESB_EEENS5_IJSD_SG_EEEEEEEESK_SL_SK_SL_NS1H_6fusion15FusionCallbacksIS1L_NS1T_17LinearCombinationISK_fSK_fLNS_15FloatRoundStyleE2EEES1M_S1S_JEEENS4_5SM1004TMEM4LOAD26SM100_TMEM_LOAD_32dp32b16xENS4_13SM90_TMA_LOADENS13_INS14_ILi2ELi4ELi3EEES17_NSU_INS5_IJS18_S1O_EEENS5_IJS1O_SD_EEEEEEENS4_39AutoVectorizingCopyWithAssumedAlignmentILi128EEENS4_14SM90_TMA_STOREES28_S2A_S2A_EEEvvEEEEvNT_6ParamsE:
[----:B------:R-:W1:Y:S01]  /*0000*/  LDC R1, c[0x0][0x37c] ;  /* 0x0000df00ff017b82 */ /* 0x000e620000000800 */
[----:B------:R-:W2:Y:S01]  /*0010*/  S2R R69, SR_TID.X ;  /* 0x0000000000457919 */ /* 0x000ea20000002100 */
[----:B------:R-:W3:Y:S06]  /*0020*/  LDCU.64 UR8, c[0x0][0x890] ;  /* 0x00011200ff0877ac */ /* 0x000eec0008000a00 */
[----:B------:R-:W4:Y:S01]  /*0030*/  S2UR UR53, SR_CgaCtaId ;  /* 0x00000000003579c3 */ /* 0x000f220000008800 */
[----:B------:R-:W-:Y:S02]  /*0040*/  PRMT R56, RZ, 0x7610, R56 ;  /* 0x00007610ff387816 */ /* 0x000fe40000000038 */
[----:B------:R-:W-:-:S02]  /*0050*/  ELECT P0, URZ, PT ;  /* 0x0000000000ff782f */ /* 0x000fc40003800000 */
[----:B---3--:R-:W-:-:S04]  /*0060*/  ISETP.NE.U32.AND P1, PT, RZ, UR8, PT ;  /* 0x00000008ff007c0c */ /* 0x008fc8000bf25070 */
[----:B------:R-:W-:Y:S01]  /*0070*/  ISETP.NE.AND.EX P2, PT, RZ, UR9, PT, P1 ;  /* 0x00000009ff007c0c */ /* 0x000fe2000bf45310 */
[----:B----4-:R-:W-:Y:S02]  /*0080*/  ULOP3.LUT UR68, UR53, 0x1, URZ, 0xc0, !UPT ;  /* 0x0000000135447892 */ /* 0x010fe4000f8ec0ff */
[----:B------:R-:W-:Y:S01]  /*0090*/  ULOP3.LUT UR69, UR53, 0x1, URZ, 0x3c, !UPT ;  /* 0x0000000135457892 */ /* 0x000fe2000f8e3cff */
[----:B--2---:R-:W-:-:S05]  /*00a0*/  SHF.R.U32.HI R57, RZ, 0x5, R69 ;  /* 0x00000005ff397819 */ /* 0x004fca0000011645 */
[----:B------:R-:W2:Y:S02]  /*00b0*/  SHFL.IDX PT, R0, R57, RZ, 0x1f ;  /* 0x00001fff39007589 */ /* 0x000ea400000e0000 */
[----:B--2---:R-:W-:Y:S02]  /*00c0*/  R2UR UR22, R0 ;  /* 0x00000000001672ca */ /* 0x004fe400000e0000 */
[----:B-1----:R-:W-:Y:S05]  /*00d0*/  @P2 BRA `(.L_x_0) ;  /* 0x0000000000302947 */ /* 0x002fea0003800000 */
[----:B------:R-:W1:Y:S02]  /*00e0*/  LDCU.64 UR4, c[0x0][0x888] ;  /* 0x00011100ff0477ac */ /* 0x000e640008000a00 */
[----:B-1----:R-:W-:-:S04]  /*00f0*/  UISETP.NE.U32.AND UP0, UPT, UR4, URZ, UPT ;  /* 0x000000ff0400728c */ /* 0x002fc8000bf05070 */
[----:B------:R-:W-:-:S09]  /*0100*/  UISETP.NE.AND.EX UP0, UPT, UR5, URZ, UPT, UP0 ;  /* 0x000000ff0500728c */ /* 0x000fd2000bf05300 */
[----:B------:R-:W-:Y:S05]  /*0110*/  BRA.U !UP0, `(.L_x_1) ;  /* 0x0000000108147547 */ /* 0x000fea000b800000 */
[----:B------:R-:W1:Y:S01]  /*0120*/  LDC.64 R2, c[0x0][0x888] ;  /* 0x00022200ff027b82 */ /* 0x000e620000000a00 */
[----:B------:R-:W1:Y:S02]  /*0130*/  LDCU.64 UR4, c[0x0][0x358] ;  /* 0x00006b00ff0477ac */ /* 0x000e640008000a00 */
[----:B-1----:R1:W5:Y:S01]  /*0140*/  LDG.E R27, desc[UR4][R2.64] ;  /* 0x00000004021b7981 */ /* 0x002362000c1e1900 */
[----:B------:R-:W-:Y:S01]  /*0150*/  HFMA2 R56, -RZ, RZ, 0, 5.9604644775390625e-08 ;  /* 0x00000001ff387431 */ /* 0x000fe200000001ff */
[----:B------:R-:W-:Y:S05]  /*0160*/  BRA `(.L_x_0) ;  /* 0x00000000000c7947 */ /* 0x000fea0003800000 */
.L_x_1:
[----:B------:R-:W1:Y:S01]  /*0170*/  LDCU UR4, c[0x0][0x880] ;  /* 0x00011000ff0477ac */ /* 0x000e620008000800 */
[----:B------:R-:W-:Y:S01]  /*0180*/  HFMA2 R56, -RZ, RZ, 0, 5.9604644775390625e-08 ;  /* 0x00000001ff387431 */ /* 0x000fe200000001ff */
[----:B-1----:R-:W-:-:S07]  /*0190*/  MOV R27, UR4 ;  /* 0x00000004001b7c02 */ /* 0x002fce0008000f00 */
.L_x_0:
[----:B------:R-:W2:Y:S02]  /*01a0*/  LDCU.64 UR4, c[0x0][0x8b0] ;  /* 0x00011600ff0477ac */ /* 0x000ea40008000a00 */
[----:B--2---:R-:W-:-:S04]  /*01b0*/  UISETP.NE.U32.AND UP0, UPT, UR4, URZ, UPT ;  /* 0x000000ff0400728c */ /* 0x004fc8000bf05070 */
[----:B------:R-:W-:-:S09]  /*01c0*/  UISETP.NE.AND.EX UP0, UPT, UR5, URZ, UPT, UP0 ;  /* 0x000000ff0500728c */ /* 0x000fd2000bf05300 */
[----:B------:R-:W-:Y:S05]  /*01d0*/  BRA.U UP0, `(.L_x_2) ;  /* 0x0000000100287547 */ /* 0x000fea000b800000 */
[----:B------:R-:W2:Y:S02]  /*01e0*/  LDCU.64 UR4, c[0x0][0x8a8] ;  /* 0x00011500ff0477ac */ /* 0x000ea40008000a00 */
[----:B--2---:R-:W-:-:S04]  /*01f0*/  UISETP.NE.U32.AND UP0, UPT, UR4, URZ, UPT ;  /* 0x000000ff0400728c */ /* 0x004fc8000bf05070 */
[----:B------:R-:W-:-:S09]  /*0200*/  UISETP.NE.AND.EX UP0, UPT, UR5, URZ, UPT, UP0 ;  /* 0x000000ff0500728c */ /* 0x000fd2000bf05300 */
[----:B------:R-:W-:Y:S05]  /*0210*/  BRA.U !UP0, `(.L_x_3) ;  /* 0x0000000108107547 */ /* 0x000fea000b800000 */
[----:B------:R-:W2:Y:S01]  /*0220*/  LDC.64 R24, c[0x0][0x8a8] ;  /* 0x00022a00ff187b82 */ /* 0x000ea20000000a00 */
[----:B------:R-:W2:Y:S02]  /*0230*/  LDCU.64 UR4, c[0x0][0x358] ;  /* 0x00006b00ff0477ac */ /* 0x000ea40008000a00 */
[----:B--2---:R2:W5:Y:S01]  /*0240*/  LDG.E R24, desc[UR4][R24.64] ;  /* 0x0000000418187981 */ /* 0x004562000c1e1900 */
[----:B------:R-:W-:Y:S05]  /*0250*/  BRA `(.L_x_2) ;  /* 0x0000000000087947 */ /* 0x000fea0003800000 */
.L_x_3:
[----:B------:R-:W2:Y:S02]  /*0260*/  LDCU UR4, c[0x0][0x8a0] ;  /* 0x00011400ff0477ac */ /* 0x000ea40008000800 */
[----:B--2---:R-:W-:Y:S02]  /*0270*/  MOV R24, UR4 ;  /* 0x0000000400187c02 */ /* 0x004fe40008000f00 */
.L_x_2:
[----:B------:R-:W-:Y:S01]  /*0280*/  IMAD.U32 R0, RZ, RZ, UR22 ;  /* 0x00000016ff007e24 */ /* 0x000fe2000f8e00ff */
[----:B------:R-:W-:Y:S04]  /*0290*/  BSSY.RECONVERGENT B0, `(.L_x_4) ;  /* 0x000000c000007945 */ /* 0x000fe80003800200 */
[C---:B------:R-:W-:Y:S02]  /*02a0*/  ISETP.NE.OR P3, PT, R0.reuse, 0x1, !P0 ;  /* 0x000000010000780c */ /* 0x040fe40004765670 */
[----:B------:R-:W-:-:S11]  /*02b0*/  ISETP.NE.OR P2, PT, R0, 0x3, !P0 ;  /* 0x000000030000780c */ /* 0x000fd60004745670 */
[----:B------:R-:W-:Y:S05]  /*02c0*/  @P3 BRA `(.L_x_5) ;  /* 0x0000000000203947 */ /* 0x000fea0003800000 */
[----:B------:R-:W3:Y:S02]  /*02d0*/  LDCU.64 UR4, c[0x0][0x348] ;  /* 0x00006900ff0477ac */ /* 0x000ee40008000a00 */
[----:B---3--:R-:W-:Y:S02]  /*02e0*/  UIADD3 UR6, UP1, UPT, UR4, 0x80, URZ ;  /* 0x0000008004067890 */ /* 0x008fe4000ff3e0ff */
[----:B------:R-:W-:Y:S02]  /*02f0*/  UIADD3 UR4, UP0, UPT, UR4, 0x180, URZ ;  /* 0x0000018004047890 */ /* 0x000fe4000ff1e0ff */
[----:B------:R-:W-:Y:S02]  /*0300*/  UIADD3.X UR7, UPT, UPT, URZ, UR5, URZ, UP1, !UPT ;  /* 0x00000005ff077290 */ /* 0x000fe40008ffe4ff */
[----:B------:R-:W-:-:S07]  /*0310*/  UIADD3.X UR5, UPT, UPT, URZ, UR5, URZ, UP0, !UPT ;  /* 0x00000005ff057290 */ /* 0x000fce00087fe4ff */
[----:B------:R3:W-:Y:S02]  /*0320*/  UTMACCTL.PF [UR6] ;  /* 0x00000000060079b9 */ /* 0x0007e40008040000 */
[----:B------:R3:W-:Y:S02]  /*0330*/  UTMACCTL.PF [UR4] ;  /* 0x00000000040079b9 */ /* 0x0007e40008040000 */
[----:B---3--:R-:W-:Y:S01]  /*0340*/  NOP ;  /* 0x0000000000007918 */ /* 0x008fe20000000000 */
.L_x_5:
[----:B------:R-:W-:Y:S05]  /*0350*/  BSYNC.RECONVERGENT B0 ;  /* 0x0000000000007941 */ /* 0x000fea0003800200 */
.L_x_4:
[----:B------:R-:W-:Y:S04]  /*0360*/  BSSY.RECONVERGENT B0, `(.L_x_6) ;  /* 0x000000a000007945 */ /* 0x000fe80003800200 */
        /* <DEDUP_REMOVED lines=9> */
.L_x_7:
[----:B------:R-:W-:Y:S05]  /*0400*/  BSYNC.RECONVERGENT B0 ;  /* 0x0000000000007941 */ /* 0x000fea0003800200 */
.L_x_6:
[----:B------:R-:W3:Y:S01]  /*0410*/  LDCU.64 UR4, c[0x0][0x888] ;  /* 0x00011100ff0477ac */ /* 0x000ee20008000a00 */
[----:B------:R-:W-:Y:S01]  /*0420*/  ISETP.NE.AND.EX P1, PT, RZ, UR9, PT, P1 ;  /* 0x00000009ff007c0c */ /* 0x000fe2000bf25310 */
[----:B------:R-:W-:Y:S01]  /*0430*/  UPLOP3.LUT UP4, UPT, UPT, UPT, UPT, 0x80, 0x8 ;  /* 0x000000000008789c */ /* 0x000fe20003f8f070 */
[----:B---3--:R-:W-:-:S04]  /*0440*/  ISETP.NE.U32.AND P2, PT, RZ, UR4, PT ;  /* 0x00000004ff007c0c */ /* 0x008fc8000bf45070 */
[----:B------:R-:W-:-:S13]  /*0450*/  ISETP.NE.AND.EX P2, PT, RZ, UR5, PT, P2 ;  /* 0x00000005ff007c0c */ /* 0x000fda000bf45320 */
[----:B------:R-:W-:Y:S05]  /*0460*/  @P2 BRA P1, `(.L_x_8) ;  /* 0x0000000000282947 */ /* 0x000fea0000800000 */
[----:B------:R-:W-:Y:S01]  /*0470*/  UISETP.NE.U32.AND UP0, UPT, UR8, URZ, UPT ;  /* 0x000000ff0800728c */ /* 0x000fe2000bf05070 */
[----:B-----5:R-:W-:Y:S01]  /*0480*/  FSETP.NEU.AND P1, PT, R27, RZ, PT ;  /* 0x000000ff1b00720b */ /* 0x020fe20003f2d000 */
[----:B------:R-:W-:Y:S02]  /*0490*/  UISETP.NE.U32.AND UP2, UPT, UR4, URZ, UPT ;  /* 0x000000ff0400728c */ /* 0x000fe4000bf45070 */
[----:B------:R-:W-:Y:S02]  /*04a0*/  UISETP.NE.AND.EX UP1, UPT, UR9, URZ, UPT, UP0 ;  /* 0x000000ff0900728c */ /* 0x000fe4000bf25300 */
[----:B------:R-:W-:-:S04]  /*04b0*/  UISETP.NE.AND.EX UP0, UPT, UR5, URZ, UPT, UP2 ;  /* 0x000000ff0500728c */ /* 0x000fc8000bf05320 */
[----:B------:R-:W-:-:S04]  /*04c0*/  USEL UR4, URZ, 0xffffffff, UP0 ;  /* 0xffffffffff047887 */ /* 0x000fc80008000000 */
[----:B------:R-:W-:Y:S01]  /*04d0*/  VOTEU.ANY UP0, P1 ;  /* 0x0000000000ff7886 */ /* 0x000fe20000800100 */
[----:B------:R-:W-:-:S04]  /*04e0*/  @!UP1 USEL UR4, URZ, 0xffffffff, UP0 ;  /* 0xffffffffff049887 */ /* 0x000fc80008000000 */
[----:B------:R-:W-:-:S04]  /*04f0*/  ULOP3.LUT UR4, UR4, 0x1, URZ, 0xc0, !UPT ;  /* 0x0000000104047892 */ /* 0x000fc8000f8ec0ff */
[----:B------:R-:W-:-:S11]  /*0500*/  UISETP.NE.U32.AND UP4, UPT, UR4, 0x1, UPT ;  /* 0x000000010400788c */ /* 0x000fd6000bf85070 */
.L_x_8:
[----:B------:R-:W3:Y:S01]  /*0510*/  SHFL.IDX PT, R0, R57, RZ, 0x1f ;  /* 0x00001fff39007589 */ /* 0x000ee200000e0000 */
[----:B------:R-:W-:-:S04]  /*0520*/  UISETP.NE.AND UP0, UPT, UR22, 0x2, UPT ;  /* 0x000000021600788c */ /* 0x000fc8000bf05270 */
[----:B------:R-:W-:Y:S02]  /*0530*/  UISETP.EQ.AND UP1, UPT, UR68, URZ, !UP0 ;  /* 0x000000ff4400728c */ /* 0x000fe4000c722270 */
[----:B------:R-:W-:-:S04]  /*0540*/  USEL UR54, URZ, 0x1, UP0 ;  /* 0x00000001ff367887 */ /* 0x000fc80008000000 */
[----:B------:R-:W-:Y:S02]  /*0550*/  PLOP3.LUT P3, PT, P0, PT, UP1, 0x80, 0x8 ;  /* 0x000000000008781c */ /* 0x000fe4000076f018 */
[----:B---3--:R-:W-:-:S13]  /*0560*/  ISETP.NE.AND P1, PT, R0, RZ, PT ;  /* 0x000000ff0000720c */ /* 0x008fda0003f25270 */
[----:B------:R-:W-:Y:S05]  /*0570*/  @P1 BRA `(.L_x_9) ;  /* 0x0000000000541947 */ /* 0x000fea0003800000 */
[----:B------:R-:W-:Y:S01]  /*0580*/  UMOV UR4, 0x400 ;  /* 0x0000040000047882 */ /* 0x000fe20000000000 */
[----:B------:R-:W-:Y:S01]  /*0590*/  UMOV UR8, 0x1 ;  /* 0x0000000100087882 */ /* 0x000fe20000000000 */
[----:B------:R-:W-:Y:S01]  /*05a0*/  UMOV UR6, 0x4 ;  /* 0x0000000400067882 */ /* 0x000fe20000000000 */
[----:B------:R-:W-:Y:S02]  /*05b0*/  ULEA UR4, UR53, UR4, 0x18 ;  /* 0x0000000435047291 */ /* 0x000fe4000f8ec0ff */
[----:B------:R-:W-:-:S04]  /*05c0*/  UIADD3 UR8, UPT, UPT, -UR8, 0x100000, URZ ;  /* 0x0010000008087890 */ /* 0x000fc8000fffe1ff */
[----:B------:R-:W-:Y:S02]  /*05d0*/  USHF.L.U32 UR9, UR8, 0xb, URZ ;  /* 0x0000000b08097899 */ /* 0x000fe400080006ff */
[----:B------:R-:W-:Y:S02]  /*05e0*/  USHF.L.U32 UR8, UR8, 0x1, URZ ;  /* 0x0000000108087899 */ /* 0x000fe400080006ff */
[----:B------:R-:W-:-:S04]  /*05f0*/  UIADD3 UR6, UPT, UPT, -UR6, 0x100000, URZ ;  /* 0x0010000006067890 */ /* 0x000fc8000fffe1ff */
[----:B------:R-:W-:Y:S02]  /*0600*/  USHF.L.U32 UR7, UR6, 0xb, URZ ;  /* 0x0000000b06077899 */ /* 0x000fe400080006ff */
[----:B------:R-:W-:Y:S01]  /*0610*/  USHF.L.U32 UR6, UR6, 0x1, URZ ;  /* 0x0000000106067899 */ /* 0x000fe200080006ff */
[----:B------:R-:W-:Y:S01]  /*0620*/  ELECT P1, URZ, PT ;  /* 0x0000000000ff782f */ /* 0x000fe20003820000 */
[----:B------:R-:W3:Y:S02]  /*0630*/  FENCE.VIEW.ASYNC.S ;  /* 0x00000000000073c6 */ /* 0x000ee40000000000 */
[----:B---3--:R3:W4:Y:S08]  /*0640*/  SYNCS.EXCH.64 URZ, [UR4], UR8 ;  /* 0x0000000804ff75b2 */ /* 0x0087300008000100 */
[----:B------:R3:W1:Y:S01]  /*0650*/  SYNCS.EXCH.64 URZ, [UR4+0x20], UR6 ;  /* 0x0000200604ff75b2 */ /* 0x0006620008000100 */
[----:B------:R3:W1:Y:S01]  /*0660*/  SYNCS.EXCH.64 URZ, [UR4+0x8], UR8 ;  /* 0x0000080804ff75b2 */ /* 0x0006620008000100 */
[----:B------:R3:W1:Y:S01]  /*0670*/  SYNCS.EXCH.64 URZ, [UR4+0x28], UR6 ;  /* 0x0000280604ff75b2 */ /* 0x0006620008000100 */
[----:B------:R3:W1:Y:S01]  /*0680*/  SYNCS.EXCH.64 URZ, [UR4+0x10], UR8 ;  /* 0x0000100804ff75b2 */ /* 0x0006620008000100 */
[----:B------:R3:W1:Y:S01]  /*0690*/  SYNCS.EXCH.64 URZ, [UR4+0x30], UR6 ;  /* 0x0000300604ff75b2 */ /* 0x0006620008000100 */
[----:B------:R3:W1:Y:S01]  /*06a0*/  SYNCS.EXCH.64 URZ, [UR4+0x18], UR8 ;  /* 0x0000180804ff75b2 */ /* 0x0006620008000100 */
[----:B------:R3:W1:Y:S01]  /*06b0*/  SYNCS.EXCH.64 URZ, [UR4+0x38], UR6 ;  /* 0x0000380604ff75b2 */ /* 0x0006620008000100 */
[----:B------:R-:W-:Y:S01]  /*06c0*/  NOP ;  /* 0x0000000000007918 */ /* 0x000fe20000000000 */
.L_x_9:
[----:B------:R-:W2:Y:S01]  /*06d0*/  SHFL.IDX PT, R0, R57, RZ, 0x1f ;  /* 0x00001fff39007589 */ /* 0x000ea200000e0000 */
[----:B------:R-:W-:Y:S01]  /*06e0*/  NOP ;  /* 0x0000000000007918 */ /* 0x000fe20000000000 */
[----:B--2---:R-:W-:-:S13]  /*06f0*/  ISETP.NE.AND P1, PT, R0, 0x1, PT ;  /* 0x000000010000780c */ /* 0x004fda0003f25270 */
[----:B------:R-:W-:Y:S05]  /*0700*/  @P1 BRA `(.L_x_10) ;  /* 0x0000000000541947 */ /* 0x000fea0003800000 */
[----:B---3--:R-:W-:Y:S01]  /*0710*/  UMOV UR4, 0x400 ;  /* 0x0000040000047882 */ /* 0x008fe20000000000 */
        /* <DEDUP_REMOVED lines=10> */
[----:B------:R-:W2:Y:S02]  /*07c0*/  FENCE.VIEW.ASYNC.S ;  /* 0x00000000000073c6 */ /* 0x000ea40000000000 */
[----:B--2---:R2:W3:Y:S08]  /*07d0*/  SYNCS.EXCH.64 URZ, [UR4+0x40], UR8 ;  /* 0x0000400804ff75b2 */ /* 0x0044f00008000100 */
        /* <DEDUP_REMOVED lines=8> */
.L_x_10:
[----:B------:R-:W4:Y:S01]  /*0860*/  SHFL.IDX PT, R0, R57, RZ, 0x1f ;  /* 0x00001fff39007589 */ /* 0x000f2200000e0000 */
[----:B------:R-:W-:Y:S01]  /*0870*/  NOP ;  /* 0x0000000000007918 */ /* 0x000fe20000000000 */
[----:B----4-:R-:W-:-:S13]  /*0880*/  ISETP.NE.AND P1, PT, R0, 0x3, PT ;  /* 0x000000030000780c */ /* 0x010fda0003f25270 */
[----:B------:R-:W-:Y:S05]  /*0890*/  @P1 BRA `(.L_x_11) ;  /* 0x00000000002c1947 */ /* 0x000fea0003800000 */
[----:B--23--:R-:W-:Y:S01]  /*08a0*/  UMOV UR6, 0x400 ;  /* 0x0000040000067882 */ /* 0x00cfe20000000000 */
[----:B------:R-:W-:Y:S01]  /*08b0*/  UMOV UR4, 0x20 ;  /* 0x0000002000047882 */ /* 0x000fe20000000000 */
[----:B------:R-:W-:Y:S02]  /*08c0*/  ULEA UR6, UR53, UR6, 0x18 ;  /* 0x0000000635067291 */ /* 0x000fe4000f8ec0ff */
[----:B------:R-:W-:-:S04]  /*08d0*/  UIADD3 UR4, UPT, UPT, -UR4, 0x100000, URZ ;  /* 0x0010000004047890 */ /* 0x000fc8000fffe1ff */
[----:B------:R-:W-:Y:S02]  /*08e0*/  USHF.L.U32 UR5, UR4, 0xb, URZ ;  /* 0x0000000b04057899 */ /* 0x000fe400080006ff */
[----:B------:R-:W-:Y:S01]  /*08f0*/  USHF.L.U32 UR4, UR4, 0x1, URZ ;  /* 0x0000000104047899 */ /* 0x000fe200080006ff */
[----:B------:R-:W-:Y:S01]  /*0900*/  ELECT P1, URZ, PT ;  /* 0x0000000000ff782f */ /* 0x000fe20003820000 */
[----:B------:R-:W2:Y:S10]  /*0910*/  FENCE.VIEW.ASYNC.S ;  /* 0x00000000000073c6 */ /* 0x000eb40000000000 */
[----:B--2---:R4:W2:Y:S01]  /*0920*/  SYNCS.EXCH.64 URZ, [UR6+0x80], UR4 ;  /* 0x0000800406ff75b2 */ /* 0x0048a20008000100 */
[----:B------:R4:W3:Y:S02]  /*0930*/  SYNCS.EXCH.64 URZ, [UR6+0x88], UR4 ;  /* 0x0000880406ff75b2 */ /* 0x0008e40008000100 */
[----:B----4-:R-:W-:Y:S01]  /*0940*/  NOP ;  /* 0x0000000000007918 */ /* 0x010fe20000000000 */
.L_x_11:
[----:B------:R-:W4:Y:S01]  /*0950*/  SHFL.IDX PT, R0, R57, RZ, 0x1f ;  /* 0x00001fff39007589 */ /* 0x000f2200000e0000 */
[----:B------:R-:W-:Y:S01]  /*0960*/  NOP ;  /* 0x0000000000007918 */ /* 0x000fe20000000000 */
[----:B----4-:R-:W-:-:S13]  /*0970*/  ISETP.NE.AND P1, PT, R0, 0x4, PT ;  /* 0x000000040000780c */ /* 0x010fda0003f25270 */
[----:B------:R-:W-:Y:S05]  /*0980*/  @P1 BRA `(.L_x_12) ;  /* 0x0000000000481947 */ /* 0x000fea0003800000 */
[----:B--23--:R-:W-:Y:S01]  /*0990*/  UMOV UR4, 0x720 ;  /* 0x0000072000047882 */ /* 0x00cfe20000000000 */
[----:B------:R-:W-:Y:S01]  /*09a0*/  UMOV UR6, 0x400 ;  /* 0x0000040000067882 */ /* 0x000fe20000000000 */
[----:B------:R-:W-:Y:S01]  /*09b0*/  USEL UR4, UR4, 0x620, UP4 ;  /* 0x0000062004047887 */ /* 0x000fe2000a000000 */
        /* <DEDUP_REMOVED lines=10> */
[----:B--2---:R4:W2:Y:S08]  /*0a60*/  SYNCS.EXCH.64 URZ, [UR6+0x90], UR8 ;  /* 0x0000900806ff75b2 */ /* 0x0048b00008000100 */
[----:B------:R4:W3:Y:S01]  /*0a70*/  SYNCS.EXCH.64 URZ, [UR6+0xa0], UR4 ;  /* 0x0000a00406ff75b2 */ /* 0x0008e20008000100 */
[----:B------:R4:W1:Y:S01]  /*0a80*/  SYNCS.EXCH.64 URZ, [UR6+0x98], UR8 ;  /* 0x0000980806ff75b2 */ /* 0x0008620008000100 */
[----:B------:R4:W1:Y:S02]  /*0a90*/  SYNCS.EXCH.64 URZ, [UR6+0xa8], UR4 ;  /* 0x0000a80406ff75b2 */ /* 0x0008640008000100 */
[----:B----4-:R-:W-:Y:S01]  /*0aa0*/  NOP ;  /* 0x0000000000007918 */ /* 0x010fe20000000000 */
.L_x_12:
[----:B------:R-:W4:Y:S01]  /*0ab0*/  SHFL.IDX PT, R0, R57, RZ, 0x1f ;  /* 0x00001fff39007589 */ /* 0x000f2200000e0000 */
[----:B------:R-:W-:Y:S01]  /*0ac0*/  NOP ;  /* 0x0000000000007918 */ /* 0x000fe20000000000 */
[----:B----4-:R-:W-:-:S13]  /*0ad0*/  ISETP.NE.AND P1, PT, R0, 0x5, PT ;  /* 0x000000050000780c */ /* 0x010fda0003f25270 */
[----:B------:R-:W-:Y:S05]  /*0ae0*/  @P1 BRA `(.L_x_13) ;  /* 0x0000000000541947 */ /* 0x000fea0003800000 */
[----:B--23--:R-:W-:Y:S01]  /*0af0*/  UMOV UR4, 0x400 ;  /* 0x0000040000047882 */ /* 0x00cfe20000000000 */
        /* <DEDUP_REMOVED lines=14> */
[----:B------:R4:W1:Y:S01]  /*0be0*/  SYNCS.EXCH.64 URZ, [UR4+0xd8], UR8 ;  /* 0x0000d80804ff75b2 */ /* 0x0008620008000100 */
[----:B------:R4:W1:Y:S01]  /*0bf0*/  SYNCS.EXCH.64 URZ, [UR4+0xc0], UR6 ;  /* 0x0000c00604ff75b2 */ /* 0x0008620008000100 */
[----:B------:R4:W1:Y:S01]  /*0c00*/  SYNCS.EXCH.64 URZ, [UR4+0xe0], UR8 ;  /* 0x0000e00804ff75b2 */ /* 0x0008620008000100 */
[----:B------:R4:W1:Y:S01]  /*0c10*/  SYNCS.EXCH.64 URZ, [UR4+0xc8], UR6 ;  /* 0x0000c80604ff75b2 */ /* 0x0008620008000100 */
[----:B------:R4:W1:Y:S02]  /*0c20*/  SYNCS.EXCH.64 URZ, [UR4+0xe8], UR8 ;  /* 0x0000e80804ff75b2 */ /* 0x0008640008000100 */
[----:B----4-:R-:W-:Y:S01]  /*0c30*/  NOP ;  /* 0x0000000000007918 */ /* 0x010fe20000000000 */
.L_x_13:
[----:B------:R-:W4:Y:S01]  /*0c40*/  SHFL.IDX PT, R0, R57, RZ, 0x1f ;  /* 0x00001fff39007589 */ /* 0x000f2200000e0000 */
[----:B------:R-:W-:Y:S01]  /*0c50*/  ISETP.NE.OR P0, PT, RZ, UR22, !P0 ;  /* 0x00000016ff007c0c */ /* 0x000fe2000c705670 */
        /* <DEDUP_REMOVED lines=12> */
[----:B------:R4:W3:Y:S01]  /*0d20*/  SYNCS.EXCH.64 URZ, [UR4+0x100], UR6 ;  /* 0x0001000604ff75b2 */ /* 0x0008e20008000100 */
[----:B------:R4:W1:Y:S01]  /*0d30*/  SYNCS.EXCH.64 URZ, [UR4+0xf8], UR6 ;  /* 0x0000f80604ff75b2 */ /* 0x0008620008000100 */
[----:B------:R4:W1:Y:S02]  /*0d40*/  SYNCS.EXCH.64 URZ, [UR4+0x108], UR6 ;  /* 0x0001080604ff75b2 */ /* 0x0008640008000100 */
[----:B----4-:R-:W-:Y:S01]  /*0d50*/  NOP ;  /* 0x0000000000007918 */ /* 0x010fe20000000000 */
.L_x_14:
[----:B------:R-:W-:Y:S01]  /*0d60*/  VOTEU.ALL UP0, P0 ;  /* 0x0000000000ff7886 */ /* 0x000fe20000000000 */
[----:B--23--:R-:W-:Y:S01]  /*0d70*/  UMOV UR4, 0x20 ;  /* 0x0000002000047882 */ /* 0x00cfe20000000000 */
[----:B------:R-:W2:Y:S01]  /*0d80*/  LDCU UR7, c[0x0][0x36c] ;  /* 0x00006d80ff0777ac */ /* 0x000ea20008000800 */
[----:B------:R-:W-:Y:S01]  /*0d90*/  NOP ;  /* 0x0000000000007918 */ /* 0x000fe20000000000 */
[----:B------:R-:W-:Y:S01]  /*0da0*/  LOP3.LUT R0, R69, 0x1f, RZ, 0xc0, !PT ;  /* 0x0000001f45007812 */ /* 0x000fe200078ec0ff */
[----:B------:R-:W-:Y:S01]  /*0db0*/  @!UP0 UMOV UR6, 0x400 ;  /* 0x0000040000068882 */ /* 0x000fe20000000000 */
[----:B------:R-:W-:-:S04]  /*0dc0*/  @!UP0 UIADD3 UR4, UPT, UPT, -UR4, 0x100000, URZ ;  /* 0x0010000004048890 */ /* 0x000fc8000fffe1ff */
[----:B------:R-:W-:Y:S02]  /*0dd0*/  @!UP0 USHF.L.U32 UR5, UR4, 0xb, URZ ;  /* 0x0000000b04058899 */ /* 0x000fe400080006ff */
[----:B------:R-:W-:Y:S02]  /*0de0*/  @!UP0 USHF.L.U32 UR4, UR4, 0x1, URZ ;  /* 0x0000000104048899 */ /* 0x000fe400080006ff */
[----:B------:R-:W-:Y:S01]  /*0df0*/  @!UP0 ULEA UR6, UR53, UR6, 0x18 ;  /* 0x0000000635068291 */ /* 0x000fe2000f8ec0ff */
[----:B------:R-:W-:Y:S01]  /*0e00*/  VOTEU.ALL UP0, P0 ;  /* 0x0000000000ff7886 */ /* 0x000fe20000000000 */
[----:B------:R-:W-:Y:S02]  /*0e10*/  UISETP.NE.AND UP5, UPT, UR22, URZ, UPT ;  /* 0x000000ff1600728c */ /* 0x000fe4000bfa5270 */
[----:B--2---:R-:W-:Y:S01]  /*0e20*/  UISETP.EQ.U32.AND UP6, UPT, UR7, 0x1, UPT ;  /* 0x000000010700788c */ /* 0x004fe2000bfc2070 */
[----:B------:R-:W2:Y:S07]  /*0e30*/  FENCE.VIEW.ASYNC.S ;  /* 0x00000000000073c6 */ /* 0x000eae0000000000 */
[----:B--2---:R2:W3:Y:S01]  /*0e40*/  @!UP0 SYNCS.EXCH.64 URZ, [UR6+0x110], UR4 ;  /* 0x0001100406ff85b2 */ /* 0x0044e20008000100 */
[----:B------:R-:W-:Y:S05]  /*0e50*/  BRA.U !UP6, `(.L_x_15) ;  /* 0x000000010e087547 */ /* 0x000fea000b800000 */
[----:B-1-3--:R-:W-:Y:S01]  /*0e60*/  UCGABAR_ARV ;  /* 0x00000000000079c7 */ /* 0x00afe20008000000 */
[----:B------:R-:W-:Y:S05]  /*0e70*/  BRA `(.L_x_16) ;  /* 0x0000000000047947 */ /* 0x000fea0003800000 */
.L_x_15:
[----:B-1-3--:R-:W-:Y:S01]  /*0e80*/  NOP ;  /* 0x0000000000007918 */ /* 0x00afe20000000000 */
.L_x_16:
[----:B------:R-:W1:Y:S01]  /*0e90*/  S2UR UR25, SR_CTAID.X ;  /* 0x00000000001979c3 */ /* 0x000e620000002500 */
[----:B------:R-:W-:-:S05]  /*0ea0*/  CS2R.32 R59, SR_CgaSize ;  /* 0x00000000003b7805 */ /* 0x000fca0000008a00 */
[----:B------:R-:W-:-:S05]  /*0eb0*/  IMAD R59, R59, -0xa0, RZ ;  /* 0xffffff603b3b7824 */ /* 0x000fca00078e02ff */
[----:B--2---:R-:W-:-:S14]  /*0ec0*/  R2UR UR5, R59 ;  /* 0x000000003b0572ca */ /* 0x004fdc00000e0000 */
[----:B------:R-:W2:Y:S01]  /*0ed0*/  LDCU UR5, c[0x0][UR5+0x2b0] ;  /* 0x00005600050577ac */ /* 0x000ea20008000800 */
[----:B------:R-:W-:-:S05]  /*0ee0*/  CS2R.32 R59, SR_CgaSize ;  /* 0x00000000003b7805 */ /* 0x000fca0000008a00 */
[----:B------:R-:W-:-:S05]  /*0ef0*/  IMAD R59, R59, -0xa0, RZ ;  /* 0xffffff603b3b7824 */ /* 0x000fca00078e02ff */
[----:B------:R-:W-:-:S14]  /*0f00*/  R2UR UR4, R59 ;  /* 0x000000003b0472ca */ /* 0x000fdc00000e0000 */
[----:B------:R-:W3:Y:S01]  /*0f10*/  LDCU UR4, c[0x0][UR4+0x2b4] ;  /* 0x00005680040477ac */ /* 0x000ee20008000800 */
[----:B------:R-:W4:Y:S01]  /*0f20*/  S2UR UR24, SR_CTAID.Y ;  /* 0x00000000001879c3 */ /* 0x000f220000002600 */
[----:B------:R-:W-:-:S05]  /*0f30*/  CS2R.32 R59, SR_CgaSize ;  /* 0x00000000003b7805 */ /* 0x000fca0000008a00 */
[----:B------:R-:W-:-:S05]  /*0f40*/  IMAD R59, R59, -0xa0, RZ ;  /* 0xffffff603b3b7824 */ /* 0x000fca00078e02ff */
[----:B------:R-:W-:-:S14]  /*0f50*/  R2UR UR7, R59 ;  /* 0x000000003b0772ca */ /* 0x000fdc00000e0000 */
[----:B------:R-:W3:Y:S01]  /*0f60*/  LDCU UR7, c[0x0][UR7+0x2a0] ;  /* 0x00005400070777ac */ /* 0x000ee20008000800 */
[----:B------:R-:W-:-:S05]  /*0f70*/  CS2R.32 R59, SR_CgaSize ;  /* 0x00000000003b7805 */ /* 0x000fca0000008a00 */
[----:B------:R-:W-:-:S05]  /*0f80*/  IMAD R59, R59, -0xa0, RZ ;  /* 0xffffff603b3b7824 */ /* 0x000fca00078e02ff */
[----:B------:R-:W-:-:S14]  /*0f90*/  R2UR UR8, R59 ;  /* 0x000000003b0872ca */ /* 0x000fdc00000e0000 */
[----:B------:R-:W3:Y:S01]  /*0fa0*/  LDCU UR8, c[0x0][UR8+0x2a4] ;  /* 0x00005480080877ac */ /* 0x000ee20008000800 */
[----:B------:R-:W-:Y:S01]  /*0fb0*/  UISETP.GT.U32.AND UP0, UPT, UR68, 0xffff, UPT ;  /* 0x0000ffff4400788c */ /* 0x000fe2000bf04070 */
[----:B------:R-:W3:Y:S01]  /*0fc0*/  LDCU UR23, c[0x0][0xb24] ;  /* 0x00016480ff1777ac */ /* 0x000ee20008000800 */
[----:B------:R-:W3:Y:S01]  /*0fd0*/  LDCU UR45, c[0x0][0xb24] ;  /* 0x00016480ff2d77ac */ /* 0x000ee20008000800 */
[----:B-1----:R-:W-:Y:S01]  /*0fe0*/  I2FP.F32.U32 R3, UR25 ;  /* 0x0000001900037c45 */ /* 0x002fe20008201000 */
[----:B------:R-:W1:Y:S04]  /*0ff0*/  LDCU UR27, c[0x0][0xb30] ;  /* 0x00016600ff1b77ac */ /* 0x000e680008000800 */
[----:B--2---:R-:W-:Y:S01]  /*1000*/  FMUL R3, R3, UR5 ;  /* 0x0000000503037c20 */ /* 0x004fe20008400000 */
[----:B------:R-:W-:Y:S01]  /*1010*/  USEL UR5, UR68, 0xffff, !UP0 ;  /* 0x0000ffff44057887 */ /* 0x000fe2000c000000 */
[----:B----4-:R-:W-:Y:S01]  /*1020*/  I2FP.F32.U32 R2, UR24 ;  /* 0x0000001800027c45 */ /* 0x010fe20008201000 */
[----:B------:R-:W-:-:S03]  /*1030*/  USHF.L.U32 UR30, UR53, 0x8, URZ ;  /* 0x00000008351e7899 */ /* 0x000fc600080006ff */
[----:B------:R-:W2:Y:S01]  /*1040*/  F2I.U32.TRUNC.NTZ R3, R3 ;  /* 0x0000000300037305 */ /* 0x000ea2000020f000 */
[----:B------:R-:W-:Y:S01]  /*1050*/  ULOP3.LUT UR29, UR5, 0xffff, URZ, 0xc0, !UPT ;  /* 0x0000ffff051d7892 */ /* 0x000fe2000f8ec0ff */
[----:B---3--:R-:W-:Y:S01]  /*1060*/  FMUL R2, R2, UR4 ;  /* 0x0000000402027c20 */ /* 0x008fe20008400000 */
[----:B------:R-:W-:-:S05]  /*1070*/  UMOV UR11, 0x55 ;  /* 0x00000055000b7882 */ /* 0x000fca0000000000 */
[----:B------:R-:W3:Y:S01]  /*1080*/  F2I.U32.TRUNC.NTZ R2, R2 ;  /* 0x0000000200027305 */ /* 0x000ee2000020f000 */
[----:B--2---:R-:W-:Y:S02]  /*1090*/  R2UR UR4, R3 ;  /* 0x00000000030472ca */ /* 0x004fe400000e0000 */
[----:B------:R-:W-:Y:S02]  /*10a0*/  PRMT R3, RZ, 0x7610, R3 ;  /* 0x00007610ff037816 */ /* 0x000fe40000000003 */
[----:B---3--:R-:W-:Y:S02]  /*10b0*/  R2UR UR6, R2 ;  /* 0x00000000020672ca */ /* 0x008fe400000e0000 */
[----:B------:R-:W-:-:S07]  /*10c0*/  PRMT R2, RZ, 0x7610, R2 ;  /* 0x00007610ff027816 */ /* 0x000fce0000000002 */
[----:B------:R-:W-:-:S04]  /*10d0*/  UIADD3 UR5, UPT, UPT, -UR4, URZ, URZ ;  /* 0x000000ff04057290 */ /* 0x000fc8000fffe1ff */
[----:B------:R-:W-:Y:S02]  /*10e0*/  UIMAD UR5, UR7, UR5, UR25 ;  /* 0x00000005070572a4 */ /* 0x000fe4000f8e0219 */
[----:B------:R-:W-:-:S04]  /*10f0*/  UIADD3 UR4, UPT, UPT, -UR6, URZ, URZ ;  /* 0x000000ff06047290 */ /* 0x000fc8000fffe1ff */
[----:B------:R-:W-:Y:S01]  /*1100*/  IMAD.U32 R59, RZ, RZ, UR5 ;  /* 0x00000005ff3b7e24 */ /* 0x000fe2000f8e00ff */
[----:B------:R-:W-:-:S06]  /*1110*/  UIMAD UR4, UR8, UR4, UR24 ;  /* 0x00000004080472a4 */ /* 0x000fcc000f8e0218 */
[----:B------:R-:W-:Y:S01]  /*1120*/  IMAD.U32 R58, RZ, RZ, UR4 ;  /* 0x00000004ff3a7e24 */ /* 0x000fe2000f8e00ff */
[----:B-1----:R-:W-:Y:S06]  /*1130*/  BRA.U UP5, `(.L_x_17) ;  /* 0x0000000105647547 */ /* 0x002fec000b800000 */
[----:B------:R-:W-:Y:S02]  /*1140*/  R2UR UR4, R59 ;  /* 0x000000003b0472ca */ /* 0x000fe400000e0000 */
[----:B------:R-:W-:-:S11]  /*1150*/  R2UR UR12, R58 ;  /* 0x000000003a0c72ca */ /* 0x000fd600000e0000 */
[----:B------:R-:W-:Y:S02]  /*1160*/  UISETP.GT.U32.AND UP0, UPT, UR4, 0x1, UPT ;  /* 0x000000010400788c */ /* 0x000fe4000bf04070 */
[----:B------:R-:W-:Y:S02]  /*1170*/  ULOP3.LUT UR10, UR4, 0xfffffffe, URZ, 0xc0, !UPT ;  /* 0xfffffffe040a7892 */ /* 0x000fe4000f8ec0ff */
[----:B------:R-:W-:Y:S02]  /*1180*/  UISETP.NE.AND UP3, UPT, UR12, URZ, UP0 ;  /* 0x000000ff0c00728c */ /* 0x000fe40008765270 */
[----:B------:R-:W-:Y:S02]  /*1190*/  UISETP.NE.AND UP2, UPT, UR12, 0x1, UP0 ;  /* 0x000000010c00788c */ /* 0x000fe40008745270 */
[----:B------:R-:W-:Y:S02]  /*11a0*/  UISETP.NE.AND UP1, UPT, UR12, 0x2, UP0 ;  /* 0x000000020c00788c */ /* 0x000fe40008725270 */
[----:B------:R-:W-:-:S02]  /*11b0*/  UISETP.NE.AND UP0, UPT, UR12, 0x3, UP0 ;  /* 0x000000030c00788c */ /* 0x000fc40008705270 */
[----:B------:R-:W-:Y:S02]  /*11c0*/  USEL UR6, URZ, 0x1, UP3 ;  /* 0x00000001ff067887 */ /* 0x000fe40009800000 */
[----:B------:R-:W-:Y:S02]  /*11d0*/  USEL UR5, URZ, 0x4, UP2 ;  /* 0x00000004ff057887 */ /* 0x000fe40009000000 */
[----:B------:R-:W-:Y:S02]  /*11e0*/  USEL UR4, URZ, 0x10, UP1 ;  /* 0x00000010ff047887 */ /* 0x000fe40008800000 */
[----:B------:R-:W-:Y:S02]  /*11f0*/  USEL UR9, URZ, 0x40, UP0 ;  /* 0x00000040ff097887 */ /* 0x000fe40008000000 */
[----:B------:R-:W-:Y:S02]  /*1200*/  USEL UR8, URZ, 0x2, UP3 ;  /* 0x00000002ff087887 */ /* 0x000fe40009800000 */
[----:B------:R-:W-:-:S02]  /*1210*/  UIADD3 UR4, UPT, UPT, UR4, UR5, UR6 ;  /* 0x0000000504047290 */ /* 0x000fc4000fffe006 */
[----:B------:R-:W-:Y:S02]  /*1220*/  USEL UR6, URZ, 0x20, UP1 ;  /* 0x00000020ff067887 */ /* 0x000fe40008800000 */
[----:B------:R-:W-:Y:S02]  /*1230*/  USEL UR7, URZ, 0x8, UP2 ;  /* 0x00000008ff077887 */ /* 0x000fe40009000000 */
[----:B------:R-:W-:Y:S02]  /*1240*/  UIADD3 UR5, UPT, UPT, UR8, UR9, UR4 ;  /* 0x0000000908057290 */ /* 0x000fe4000fffe004 */
[----:B------:R-:W-:Y:S02]  /*1250*/  ULEA UR4, UR12, UR10, 0x1 ;  /* 0x0000000a0c047291 */ /* 0x000fe4000f8e08ff */
[----:B------:R-:W-:Y:S02]  /*1260*/  USEL UR8, URZ, 0x80, UP0 ;  /* 0x00000080ff087887 */ /* 0x000fe40008000000 */
[----:B------:R-:W-:-:S03]  /*1270*/  UIADD3 UR5, UPT, UPT, UR6, UR7, UR5 ;  /* 0x0000000706057290 */ /* 0x000fc6000fffe005 */
[----:B------:R-:W-:Y:S01]  /*1280*/  UMOV UR6, 0x3 ;  /* 0x0000000300067882 */ /* 0x000fe20000000000 */
[----:B------:R-:W-:Y:S02]  /*1290*/  UIADD3 UR5, UPT, UPT, UR5, UR8, URZ ;  /* 0x0000000805057290 */ /* 0x000fe4000fffe0ff */
[----:B------:R-:W-:-:S04]  /*12a0*/  USHF.L.U32 UR4, UR6, UR4, URZ ;  /* 0x0000000406047299 */ /* 0x000fc800080006ff */
[----:B------:R-:W-:Y:S02]  /*12b0*/  IMAD.U32 R3, RZ, RZ, UR5 ;  /* 0x00000005ff037e24 */ /* 0x000fe4000f8e00ff */
[----:B------:R-:W-:-:S07]  /*12c0*/  IMAD.U32 R2, RZ, RZ, UR4 ;  /* 0x00000004ff027e24 */ /* 0x000fce000f8e00ff */
.L_x_17:
[----:B------:R-:W1:Y:S01]  /*12d0*/  S2UR UR36, SR_CTAID.Z ;  /* 0x00000000002479c3 */ /* 0x000e620000002700 */
[----:B------:R-:W-:Y:S02]  /*12e0*/  UISETP.GE.AND UP0, UPT, UR23, 0x1, UPT ;  /* 0x000000011700788c */ /* 0x000fe4000bf06270 */
[----:B------:R-:W-:Y:S02]  /*12f0*/  UISETP.NE.AND UP3, UPT, UR22, 0x2, UPT ;  /* 0x000000021600788c */ /* 0x000fe4000bf65270 */
[----:B------:R-:W-:Y:S02]  /*1300*/  ULOP3.LUT UR30, UR30, 0x600, URZ, 0xc0, !UPT ;  /* 0x000006001e1e7892 */ /* 0x000fe4000f8ec0ff */
[----:B------:R-:W-:Y:S01]  /*1310*/  USHF.L.U32 UR29, UR11, UR29, URZ ;  /* 0x0000001d0b1d7299 */ /* 0x000fe200080006ff */
[----:B------:R-:W-:Y:S02]  /*1320*/  UMOV UR20, UR25 ;  /* 0x0000001900147c82 */ /* 0x000fe40008000000 */
[----:B------:R-:W-:Y:S09]  /*1330*/  BRA.U !UP0, `(.L_x_18) ;  /* 0x0000000108d47547 */ /* 0x000ff2000b800000 */
[----:B------:R-:W2:Y:S01]  /*1340*/  LDCU.128 UR12, c[0x0][0xb10] ;  /* 0x00016200ff0c77ac */ /* 0x000ea20008000c00 */
[----:B------:R-:W3:Y:S01]  /*1350*/  LDCU UR6, c[0x0][0x370] ;  /* 0x00006e00ff0677ac */ /* 0x000ee20008000800 */
[----:B------:R-:W4:Y:S01]  /*1360*/  LDCU UR5, c[0x0][0x374] ;  /* 0x00006e80ff0577ac */ /* 0x000f220008000800 */
[----:B------:R-:W1:Y:S01]  /*1370*/  LDCU UR26, c[0x0][0xb0c] ;  /* 0x00016180ff1a77ac */ /* 0x000e620008000800 */
[----:B------:R-:W1:Y:S01]  /*1380*/  LDCU UR4, c[0x0][0xb20] ;  /* 0x00016400ff0477ac */ /* 0x000e620008000800 */
[----:B------:R-:W1:Y:S01]  /*1390*/  LDCU.64 UR8, c[0x0][0xb28] ;  /* 0x00016500ff0877ac */ /* 0x000e620008000a00 */
[----:B--2---:R-:W-:Y:S02]  /*13a0*/  UISETP.NE.AND UP0, UPT, UR14, 0x1, UPT ;  /* 0x000000010e00788c */ /* 0x004fe4000bf05270 */
[----:B----4-:R-:W-:Y:S02]  /*13b0*/  UIMAD.WIDE.U32 UR10, UR5, UR15, URZ ;  /* 0x0000000f050a72a5 */ /* 0x010fe4000f8e00ff */
[----:B---3--:R-:W-:-:S02]  /*13c0*/  UIMAD.WIDE.U32 UR18, UR6, UR12, URZ ;  /* 0x0000000c061272a5 */ /* 0x008fc4000f8e00ff */
[----:B-1----:R-:W-:Y:S02]  /*13d0*/  UISETP.NE.AND UP1, UPT, UR26, 0x1, UPT ;  /* 0x000000011a00788c */ /* 0x002fe4000bf25270 */
[----:B------:R-:W-:Y:S01]  /*13e0*/  UISETP.NE.AND UP2, UPT, UR23, 0x1, UPT ;  /* 0x000000011700788c */ /* 0x000fe2000bf45270 */
[----:B------:R-:W-:Y:S02]  /*13f0*/  UMOV UR10, UR11 ;  /* 0x0000000b000a7c82 */ /* 0x000fe40008000000 */
[----:B------:R-:W-:Y:S01]  /*1400*/  UMOV UR18, UR19 ;  /* 0x0000001300127c82 */ /* 0x000fe20008000000 */
[----:B------:R-:W-:Y:S02]  /*1410*/  @UP0 USHF.R.U32.HI UR5, URZ, UR4, UR10 ;  /* 0x00000004ff050299 */ /* 0x000fe4000801160a */
[----:B------:R-:W-:Y:S02]  /*1420*/  UIMAD.WIDE.U32 UR20, UR24, UR15, URZ ;  /* 0x0000000f181472a5 */ /* 0x000fe4000f8e00ff */
[----:B------:R-:W-:-:S02]  /*1430*/  UIMAD.WIDE.U32 UR10, UR5, UR8, URZ ;  /* 0x00000008050a72a5 */ /* 0x000fc4000f8e00ff */
[----:B------:R-:W-:Y:S02]  /*1440*/  @UP1 USHF.R.U32.HI UR6, URZ, UR13, UR18 ;  /* 0x0000000dff061299 */ /* 0x000fe40008011612 */
[----:B------:R-:W-:Y:S02]  /*1450*/  UIMAD.WIDE.U32 UR16, UR25, UR12, URZ ;  /* 0x0000000c191072a5 */ /* 0x000fe4000f8e00ff */
[----:B------:R-:W-:Y:S01]  /*1460*/  UIMAD.WIDE.U32 UR18, UR6, UR8, URZ ;  /* 0x00000008061272a5 */ /* 0x000fe2000f8e00ff */
[----:B------:R-:W-:Y:S01]  /*1470*/  UMOV UR20, UR21 ;  /* 0x0000001500147c82 */ /* 0x000fe20008000000 */
[----:B------:R-:W-:Y:S01]  /*1480*/  UMOV UR10, UR11 ;  /* 0x0000000b000a7c82 */ /* 0x000fe20008000000 */
[----:B------:R-:W-:Y:S02]  /*1490*/  USHF.R.U32.HI UR20, URZ, UR4, UR20 ;  /* 0x00000004ff147299 */ /* 0x000fe40008011614 */
[----:B------:R-:W-:Y:S02]  /*14a0*/  @UP2 USHF.R.U32.HI UR5, URZ, UR9, UR10 ;  /* 0x00000009ff052299 */ /* 0x000fe4000801160a */
[----:B------:R-:W-:Y:S01]  /*14b0*/  UMOV UR7, UR19 ;  /* 0x0000001300077c82 */ /* 0x000fe20008000000 */
[----:B------:R-:W-:Y:S01]  /*14c0*/  UMOV UR16, UR17 ;  /* 0x0000001100107c82 */ /* 0x000fe20008000000 */
[----:B------:R-:W-:-:S02]  /*14d0*/  @UP2 USHF.R.U32.HI UR6, URZ, UR9, UR7 ;  /* 0x00000009ff062299 */ /* 0x000fc40008011607 */
[----:B------:R-:W-:Y:S02]  /*14e0*/  USHF.R.U32.HI UR16, URZ, UR13, UR16 ;  /* 0x0000000dff107299 */ /* 0x000fe40008011610 */
[----:B------:R-:W-:Y:S02]  /*14f0*/  USEL UR4, UR24, UR20, !UP0 ;  /* 0x0000001418047287 */ /* 0x000fe4000c000000 */
[----:B------:R-:W-:Y:S02]  /*1500*/  UIMAD UR7, UR5, UR23, URZ ;  /* 0x00000017050772a4 */ /* 0x000fe4000f8e02ff */
[----:B------:R-:W-:Y:S02]  /*1510*/  USEL UR5, UR25, UR16, !UP1 ;  /* 0x0000001019057287 */ /* 0x000fe4000c800000 */
[----:B------:R-:W-:Y:S02]  /*1520*/  UIMAD UR12, UR6, UR23, URZ ;  /* 0x00000017060c72a4 */ /* 0x000fe4000f8e02ff */
[----:B------:R-:W-:-:S02]  /*1530*/  UISETP.GE.AND UP0, UPT, UR4, UR7, UPT ;  /* 0x000000070400728c */ /* 0x000fc4000bf06270 */
[----:B------:R-:W-:Y:S02]  /*1540*/  UIMAD.WIDE.U32 UR10, UR4, UR8, URZ ;  /* 0x00000008040a72a5 */ /* 0x000fe4000f8e00ff */
[----:B------:R-:W-:Y:S02]  /*1550*/  UISETP.GE.OR UP0, UPT, UR5, UR12, UP0 ;  /* 0x0000000c0500728c */ /* 0x000fe40008706670 */
[----:B------:R-:W-:Y:S02]  /*1560*/  UIMAD.WIDE.U32 UR12, UR5, UR8, URZ ;  /* 0x00000008050c72a5 */ /* 0x000fe4000f8e00ff */
[----:B------:R-:W-:Y:S01]  /*1570*/  UIADD3 UR10, UPT, UPT, -UR4, URZ, URZ ;  /* 0x000000ff040a7290 */ /* 0x000fe2000fffe1ff */
[----:B------:R-:W-:Y:S01]  /*1580*/  UMOV UR8, UR11 ;  /* 0x0000000b00087c82 */ /* 0x000fe20008000000 */
[----:B------:R-:W-:Y:S02]  /*1590*/  UIADD3 UR20, UPT, UPT, -UR5, URZ, URZ ;  /* 0x000000ff05147290 */ /* 0x000fe4000fffe1ff */
[----:B------:R-:W-:-:S03]  /*15a0*/  USHF.R.U32.HI UR8, URZ, UR9, UR8 ;  /* 0x00000009ff087299 */ /* 0x000fc60008011608 */
[----:B------:R-:W-:Y:S01]  /*15b0*/  @!UP0 UMOV UR7, UR13 ;  /* 0x0000000d00078c82 */ /* 0x000fe20008000000 */
[----:B------:R-:W-:Y:S02]  /*15c0*/  UIMAD UR24, UR14, UR10, UR24 ;  /* 0x0000000a0e1872a4 */ /* 0x000fe4000f8e0218 */
[----:B------:R-:W-:Y:S02]  /*15d0*/  USEL UR8, UR4, UR8, !UP2 ;  /* 0x0000000804087287 */ /* 0x000fe4000d000000 */
[----:B------:R-:W-:Y:S02]  /*15e0*/  @!UP0 USHF.R.U32.HI UR7, URZ, UR9, UR7 ;  /* 0x00000009ff078299 */ /* 0x000fe40008011607 */
[----:B------:R-:W-:Y:S02]  /*15f0*/  UIADD3 UR9, UPT, UPT, -UR8, URZ, URZ ;  /* 0x000000ff08097290 */ /* 0x000fe4000fffe1ff */
[----:B------:R-:W-:Y:S02]  /*1600*/  @!UP0 USEL UR7, UR5, UR7, !UP2 ;  /* 0x0000000705078287 */ /* 0x000fe4000d000000 */
[----:B------:R-:W-:-:S02]  /*1610*/  UIMAD UR9, UR23, UR9, UR4 ;  /* 0x00000009170972a4 */ /* 0x000fc4000f8e0204 */
[----:B------:R-:W-:Y:S02]  /*1620*/  @!UP0 UIADD3 UR8, UPT, UPT, UR8, -UR7, URZ ;  /* 0x8000000708088290 */ /* 0x000fe4000fffe0ff */
[----:B------:R-:W-:Y:S02]  /*1630*/  @!UP0 UIMAD UR6, UR9, UR6, UR7 ;  /* 0x00000006090682a4 */ /* 0x000fe4000f8e0207 */
[----:B------:R-:W-:Y:S02]  /*1640*/  @!UP0 UIMAD UR4, UR8, UR23, UR5 ;  /* 0x00000017080482a4 */ /* 0x000fe4000f8e0205 */
[----:B------:R-:W-:Y:S02]  /*1650*/  UIMAD UR20, UR26, UR20, UR25 ;  /* 0x000000141a1472a4 */ /* 0x000fe4000f8e0219 */
[----:B------:R-:W-:Y:S01]  /*1660*/  UIMAD UR24, UR4, UR14, UR24 ;  /* 0x0000000e041872a4 */ /* 0x000fe2000f8e0218 */
[----:B------:R-:W-:Y:S02]  /*1670*/  @!UP0 UMOV UR5, UR6 ;  /* 0x0000000600058c82 */ /* 0x000fe40008000000 */
[----:B------:R-:W-:-:S12]  /*1680*/  UIMAD UR20, UR5, UR26, UR20 ;  /* 0x0000001a051472a4 */ /* 0x000fd8000f8e0214 */
.L_x_18:
[----:B------:R-:W-:-:S09]  /*1690*/  UISETP.NE.AND UP0, UPT, UR27, 0x1, UPT ;  /* 0x000000011b00788c */ /* 0x000fd2000bf05270 */
[----:B------:R-:W-:Y:S05]  /*16a0*/  BRA.U UP0, `(.L_x_19) ;  /* 0x0000000100447547 */ /* 0x000fea000b800000 */
[----:B------:R-:W2:Y:S01]  /*16b0*/  LDCU.128 UR8, c[0x0][0xb10] ;  /* 0x00016200ff0877ac */ /* 0x000ea20008000c00 */
[----:B------:R-:W3:Y:S01]  /*16c0*/  LDCU UR12, c[0x0][0xb0c] ;  /* 0x00016180ff0c77ac */ /* 0x000ee20008000800 */
[----:B------:R-:W4:Y:S01]  /*16d0*/  LDCU UR13, c[0x0][0xb20] ;  /* 0x00016400ff0d77ac */ /* 0x000f220008000800 */
[----:B--2---:R-:W-:Y:S02]  /*16e0*/  UIMAD.WIDE.U32 UR6, UR20, UR8, URZ ;  /* 0x00000008140672a5 */ /* 0x004fe4000f8e00ff */
[----:B------:R-:W-:Y:S02]  /*16f0*/  UIMAD.WIDE.U32 UR4, UR24, UR11, URZ ;  /* 0x0000000b180472a5 */ /* 0x000fe4000f8e00ff */
[----:B---3--:R-:W-:Y:S02]  /*1700*/  UISETP.NE.AND UP1, UPT, UR12, 0x1, UPT ;  /* 0x000000010c00788c */ /* 0x008fe4000bf25270 */
[----:B------:R-:W-:Y:S01]  /*1710*/  UISETP.NE.AND UP0, UPT, UR10, 0x1, UPT ;  /* 0x000000010a00788c */ /* 0x000fe2000bf05270 */
[----:B------:R-:W-:-:S02]  /*1720*/  UMOV UR6, UR7 ;  /* 0x0000000700067c82 */ /* 0x000fc40008000000 */
[----:B------:R-:W-:Y:S01]  /*1730*/  UMOV UR4, UR5 ;  /* 0x0000000500047c82 */ /* 0x000fe20008000000 */
[----:B------:R-:W-:Y:S02]  /*1740*/  USHF.R.U32.HI UR6, URZ, UR9, UR6 ;  /* 0x00000009ff067299 */ /* 0x000fe40008011606 */
[----:B----4-:R-:W-:Y:S02]  /*1750*/  USHF.R.U32.HI UR4, URZ, UR13, UR4 ;  /* 0x0000000dff047299 */ /* 0x010fe40008011604 */
[----:B------:R-:W-:Y:S02]  /*1760*/  USEL UR5, UR20, UR6, !UP1 ;  /* 0x0000000614057287 */ /* 0x000fe4000c800000 */
[----:B------:R-:W-:-:S04]  /*1770*/  USEL UR4, UR24, UR4, !UP0 ;  /* 0x0000000418047287 */ /* 0x000fc8000c000000 */
[----:B------:R-:W-:Y:S02]  /*1780*/  UIADD3 UR6, UPT, UPT, -UR4, UR5, URZ ;  /* 0x0000000504067290 */ /* 0x000fe4000fffe1ff */
[----:B------:R-:W-:Y:S02]  /*1790*/  UIADD3 UR4, UPT, UPT, UR4, -UR5, URZ ;  /* 0x8000000504047290 */ /* 0x000fe4000fffe0ff */
[----:B------:R-:W-:Y:S02]  /*17a0*/  UIMAD UR24, UR6, UR10, UR24 ;  /* 0x0000000a061872a4 */ /* 0x000fe4000f8e0218 */
[----:B------:R-:W-:-:S12]  /*17b0*/  UIMAD UR20, UR4, UR12, UR20 ;  /* 0x0000000c041472a4 */ /* 0x000fd8000f8e0214 */
.L_x_19:
[----:B------:R-:W-:Y:S05]  /*17c0*/  BRA.U !UP6, `(.L_x_20) ;  /* 0x000000010e0c7547 */ /* 0x000fea000b800000 */
[----:B------:R-:W-:Y:S01]  /*17d0*/  UCGABAR_WAIT ;  /* 0x0000000000007dc7 */ /* 0x000fe20008000000 */
[----:B------:R-:W-:Y:S01]  /*17e0*/  CCTL.IVALL ;  /* 0x00000000ff00798f */ /* 0x000fe20002000000 */
[----:B------:R-:W-:Y:S05]  /*17f0*/  BRA `(.L_x_21) ;  /* 0x0000000000047947 */ /* 0x000fea0003800000 */
.L_x_20:
[----:B------:R-:W-:Y:S06]  /*1800*/  BAR.SYNC.DEFER_BLOCKING 0x0 ;  /* 0x0000000000007b1d */ /* 0x000fec0000010000 */
.L_x_21:
[----:B------:R-:W-:Y:S05]  /*1810*/  BRA.U UP3, `(.L_x_22) ;  /* 0x0000001503647547 */ /* 0x000fea000b800000 */
[----:B------:R-:W2:Y:S01]  /*1820*/  LDCU UR6, c[0x0][0x38c] ;  /* 0x00007180ff0677ac */ /* 0x000ea20008000800 */
[----:B------:R-:W-:Y:S01]  /*1830*/  PLOP3.LUT P1, PT, PT, PT, UP4, 0x80, 0x8 ;  /* 0x000000000008781c */ /* 0x000fe20003f2f048 */
[----:B------:R-:W-:Y:S01]  /*1840*/  IMAD.MOV.U32 R12, RZ, RZ, 0x1 ;  /* 0x00000001ff0c7424 */ /* 0x000fe200078e00ff */
[----:B------:R-:W-:Y:S01]  /*1850*/  ISETP.NE.AND P2, PT, R0, RZ, P3 ;  /* 0x000000ff0000720c */ /* 0x000fe20001f45270 */
[----:B------:R-:W-:Y:S01]  /*1860*/  USHF.L.U32 UR7, UR25, 0x6, URZ ;  /* 0x0000000619077899 */ /* 0x000fe200080006ff */
[----:B------:R-:W-:Y:S01]  /*1870*/  PLOP3.LUT P1, PT, P1, PT, PT, 0x8, 0x80 ;  /* 0x000000000080781c */ /* 0x000fe20000f2e170 */
[----:B------:R-:W-:Y:S01]  /*1880*/  USHF.L.U32 UR52, UR25, 0x7, URZ ;  /* 0x0000000719347899 */ /* 0x000fe200080006ff */
[----:B------:R-:W-:Y:S01]  /*1890*/  CS2R R10, SRZ ;  /* 0x00000000000a7805 */ /* 0x000fe2000001ff00 */
[----:B------:R-:W-:Y:S01]  /*18a0*/  UISETP.NE.AND UP1, UPT, UR22, URZ, UPT ;  /* 0x000000ff1600728c */ /* 0x000fe2000bf25270 */
[----:B------:R-:W-:Y:S01]  /*18b0*/  IMAD.MOV.U32 R9, RZ, RZ, RZ ;  /* 0x000000ffff097224 */ /* 0x000fe200078e00ff */
[----:B------:R-:W3:Y:S01]  /*18c0*/  LDCU UR46, c[0x0][0x370] ;  /* 0x00006e00ff2e77ac */ /* 0x000ee20008000800 */
[----:B------:R-:W-:Y:S01]  /*18d0*/  IMAD.MOV.U32 R8, RZ, RZ, 0x1 ;  /* 0x00000001ff087424 */ /* 0x000fe200078e00ff */
[----:B------:R-:W4:Y:S01]  /*18e0*/  LDCU.64 UR40, c[0x0][0x348] ;  /* 0x00006900ff2877ac */ /* 0x000f220008000a00 */
[----:B--2---:R-:W-:-:S02]  /*18f0*/  UIADD3 UR5, UPT, UPT, UR6, 0x3f, URZ ;  /* 0x0000003f06057890 */ /* 0x004fc4000fffe0ff */
[----:B------:R-:W-:Y:S02]  /*1900*/  UIADD3 UR55, UPT, UPT, UR6, 0x7e, URZ ;  /* 0x0000007e06377890 */ /* 0x000fe4000fffe0ff */
[----:B------:R-:W-:Y:S01]  /*1910*/  USHF.R.S32.HI UR4, URZ, 0x1f, UR5 ;  /* 0x0000001fff047899 */ /* 0x000fe20008011405 */
[----:B------:R-:W2:Y:S03]  /*1920*/  LDCU UR44, c[0x0][0x374] ;  /* 0x00006e80ff2c77ac */ /* 0x000ea60008000800 */
[----:B------:R-:W-:Y:S02]  /*1930*/  ULEA.HI UR4, UR4, UR5, URZ, 0x6 ;  /* 0x0000000504047291 */ /* 0x000fe4000f8f30ff */
[----:B------:R-:W-:Y:S02]  /*1940*/  UIADD3 UR5, UPT, UPT, UR6, -0x1, URZ ;  /* 0xffffffff06057890 */ /* 0x000fe4000fffe0ff */
[----:B------:R-:W-:-:S02]  /*1950*/  USHF.R.S32.HI UR48, URZ, 0x6, UR4 ;  /* 0x00000006ff307899 */ /* 0x000fc40008011404 */
[----:B------:R-:W-:Y:S02]  /*1960*/  UISETP.GE.U32.AND UP2, UPT, UR5, -0x7f, UPT ;  /* 0xffffff810500788c */ /* 0x000fe4000bf46070 */
[----:B------:R-:W-:Y:S02]  /*1970*/  UISETP.LT.U32.AND UP0, UPT, UR48, 0x4, UPT ;  /* 0x000000043000788c */ /* 0x000fe4000bf01070 */
[----:B------:R-:W-:Y:S02]  /*1980*/  ULOP3.LUT UR5, UR7, 0x40, URZ, 0xc0, !UPT ;  /* 0x0000004007057892 */ /* 0x000fe4000f8ec0ff */
[----:B------:R-:W-:Y:S02]  /*1990*/  USEL UR47, UR48, 0x4, UP0 ;  /* 0x00000004302f7887 */ /* 0x000fe40008000000 */
[----:B------:R-:W-:Y:S02]  /*19a0*/  ULOP3.LUT UR52, UR52, 0x80, URZ, 0xc0, !UPT ;  /* 0x0000008034347892 */ /* 0x000fe4000f8ec0ff */
[----:B------:R-:W-:-:S02]  /*19b0*/  UIADD3 UR4, UPT, UPT, UR47, -0x1, URZ ;  /* 0xffffffff2f047890 */ /* 0x000fc4000fffe0ff */
[----:B------:R-:W-:Y:S02]  /*19c0*/  @UP2 UIADD3 UR4, UPT, UPT, UR47, URZ, URZ ;  /* 0x000000ff2f042290 */ /* 0x000fe4000fffe0ff */
[----:B------:R-:W-:Y:S02]  /*19d0*/  USEL UR31, UR54, 0x2, UP1 ;  /* 0x00000002361f7887 */ /* 0x000fe40008800000 */
[----:B------:R-:W-:Y:S02]  /*19e0*/  ULEA.HI UR50, UR30, UR5, URZ, 0x1b ;  /* 0x000000051e327291 */ /* 0x000fe4000f8fd8ff */
[----:B------:R-:W-:Y:S02]  /*19f0*/  UIADD3 UR51, UPT, UPT, UR48, -UR47, URZ ;  /* 0x8000002f30337290 */ /* 0x000fe4000fffe0ff */
[----:B------:R-:W-:Y:S02]  /*1a00*/  UIADD3 UR37, UPT, UPT, UR4, 0x1, URZ ;  /* 0x0000000104257890 */ /* 0x000fe4000fffe0ff */
[----:B------:R-:W-:Y:S01]  /*1a10*/  UIADD3 UR49, UPT, UPT, -UR4, URZ, URZ ;  /* 0x000000ff04317290 */ /* 0x000fe2000fffe1ff */
[----:B--234-:R-:W-:-:S11]  /*1a20*/  UMOV UR15, URZ ;  /* 0x000000ff000f7c82 */ /* 0x01cfd60008000000 */
.L_x_44:
[----:B------:R-:W-:Y:S01]  /*1a30*/  UISETP.NE.AND UP0, UPT, UR53, URZ, UPT ;  /* 0x000000ff3500728c */ /* 0x000fe2000bf05270 */
[----:B------:R-:W2:Y:S08]  /*1a40*/  S2UR UR53, SR_CgaCtaId ;  /* 0x00000000003579c3 */ /* 0x000eb00000008800 */
[----:B------:R-:W-:Y:S05]  /*1a50*/  BRA.U UP0, `(.L_x_23) ;  /* 0x0000000100347547 */ /* 0x000fea000b800000 */
[----:B------:R-:W3:Y:S01]  /*1a60*/  S2R R0, SR_CgaCtaId ;  /* 0x0000000000007919 */ /* 0x000ee20000008800 */
[----:B------:R-:W-:-:S04]  /*1a70*/  MOV R2, 0x400 ;  /* 0x0000040000027802 */ /* 0x000fc80000000f00 */
[----:B---3--:R-:W-:Y:S02]  /*1a80*/  LEA R0, R0, R2, 0x18 ;  /* 0x0000000200007211 */ /* 0x008fe400078ec0ff */
[----:B------:R-:W-:-:S03]  /*1a90*/  SHF.L.U32 R2, R8, 0x1f, RZ ;  /* 0x0000001f08027819 */ /* 0x000fc600000006ff */
[----:B------:R-:W-:-:S04]  /*1aa0*/  IMAD R0, R9, 0x8, R0 ;  /* 0x0000000809007824 */ /* 0x000fc800078e0200 */
[----:B------:R-:W3:Y:S02]  /*1ab0*/  SYNCS.PHASECHK.TRANS64.TRYWAIT P0, [R0+URZ+0x100], R2 ;  /* 0x00010002000075a7 */ /* 0x000ee400080011ff */
[----:B---3--:R-:W-:Y:S05]  /*1ac0*/  @!P0 BRA `(.L_x_24) ;  /* 0x000000a800608947 */ /* 0x008fea0003800000 */
.L_x_187:
[----:B------:R-:W-:Y:S01]  /*1ad0*/  VIADD R9, R9, 0x1 ;  /* 0x0000000109097836 */ /* 0x000fe20000000000 */
[----:B------:R3:W-:Y:S04]  /*1ae0*/  SYNCS.ARRIVE.TRANS64.A1T0 RZ, [R0+URZ+0xf0], RZ ;  /* 0x0000f0ff00ff79a7 */ /* 0x0007e800081000ff */
[----:B------:R-:W-:-:S04]  /*1af0*/  ISETP.NE.AND P0, PT, R9, 0x2, PT ;  /* 0x000000020900780c */ /* 0x000fc80003f05270 */
[----:B------:R-:W-:Y:S02]  /*1b00*/  SEL R9, R9, RZ, P0 ;  /* 0x000000ff09097207 */ /* 0x000fe40000000000 */
[----:B---3--:R-:W-:-:S04]  /*1b10*/  SEL R0, RZ, 0x1, P0 ;  /* 0x00000001ff007807 */ /* 0x008fc80000000000 */
[----:B------:R-:W-:-:S07]  /*1b20*/  LOP3.LUT R8, R8, R0, RZ, 0x3c, !PT ;  /* 0x0000000008087212 */ /* 0x000fce00078e3cff */
.L_x_23:
[----:B------:R-:W-:Y:S01]  /*1b30*/  UMOV UR14, 0x400 ;  /* 0x00000400000e7882 */ /* 0x000fe20000000000 */
[----:B------:R-:W-:Y:S01]  /*1b40*/  SHF.L.U32 R0, R12, 0x1f, RZ ;  /* 0x0000001f0c007819 */ /* 0x000fe200000006ff */
[----:B--2---:R-:W-:Y:S02]  /*1b50*/  ULEA UR14, UR53, UR14, 0x18 ;  /* 0x0000000e350e7291 */ /* 0x004fe4000f8ec0ff */
[----:B------:R-:W-:Y:S02]  /*1b60*/  UISETP.GE.U32.AND UP0, UPT, UR55, 0x7f, UPT ;  /* 0x0000007f3700788c */ /* 0x000fe4000bf06070 */
[----:B------:R-:W-:Y:S02]  /*1b70*/  ULEA UR4, UR15, UR14, 0x3 ;  /* 0x0000000e0f047291 */ /* 0x000fe4000f8e18ff */
[----:B------:R-:W-:Y:S01]  /*1b80*/  ULEA UR19, UR24, UR52, 0x8 ;  /* 0x0000003418137291 */ /* 0x000fe2000f8e40ff */
[----:B------:R-:W-:-:S06]  /*1b90*/  UMOV UR13, URZ ;  /* 0x000000ff000d7c82 */ /* 0x000fcc0008000000 */
[----:B------:R2:W3:Y:S01]  /*1ba0*/  SYNCS.PHASECHK.TRANS64.TRYWAIT P0, [UR4+0x20], R0 ;  /* 0x00002000ff0075a7 */ /* 0x0004e20008001104 */
[----:B------:R-:W-:-:S04]  /*1bb0*/  ULEA.HI UR4, UR20, UR20, URZ, 0x1 ;  /* 0x0000001414047291 */ /* 0x000fc8000f8f08ff */
[----:B------:R-:W-:-:S04]  /*1bc0*/  USHF.L.U32 UR4, UR4, 0x6, URZ ;  /* 0x0000000604047899 */ /* 0x000fc800080006ff */
[----:B------:R-:W-:-:S04]  /*1bd0*/  ULOP3.LUT UR35, UR4, 0xffffff80, URZ, 0xc0, !UPT ;  /* 0xffffff8004237892 */ /* 0x000fc8000f8ec0ff */
[----:B------:R-:W-:Y:S01]  /*1be0*/  UIADD3 UR35, UPT, UPT, UR50, UR35, URZ ;  /* 0x0000002332237290 */ /* 0x000fe2000fffe0ff */
[----:B------:R-:W-:Y:S11]  /*1bf0*/  BRA.U !UP0, `(.L_x_25) ;  /* 0x0000000108f87547 */ /* 0x000ff6000b800000 */
[----:B------:R-:W-:Y:S01]  /*1c00*/  UMOV UR21, UR49 ;  /* 0x0000003100157c82 */ /* 0x000fe20008000000 */
[----:B------:R-:W-:Y:S01]  /*1c10*/  UMOV UR4, UR15 ;  /* 0x0000000f00047c82 */ /* 0x000fe20008000000 */
[----:B------:R-:W-:-:S05]  /*1c20*/  UMOV UR26, 0x20 ;  /* 0x00000020001a7882 */ /* 0x000fca0000000000 */
.L_x_31:
[----:B------:R-:W-:Y:S01]  /*1c30*/  ULEA UR33, UR4, UR14, 0x3 ;  /* 0x0000000e04217291 */ /* 0x000fe2000f8e18ff */
[----:B------:R-:W-:Y:S01]  /*1c40*/  @P3 MOV R2, 0x18000 ;  /* 0x0001800000023802 */ /* 0x000fe20000000f00 */
[----:B-1-3--:R-:W-:Y:S10]  /*1c50*/  @P0 BRA `(.L_x_26) ;  /* 0x00000000000c0947 */ /* 0x00aff40003800000 */
[----:B------:R-:W-:-:S04]  /*1c60*/  SHF.L.U32 R3, R12, 0x1f, RZ ;  /* 0x0000001f0c037819 */ /* 0x000fc800000006ff */
[----:B------:R-:W3:Y:S02]  /*1c70*/  SYNCS.PHASECHK.TRANS64.TRYWAIT P0, [UR33+0x20], R3 ;  /* 0x00002003ff0075a7 */ /* 0x000ee40008001121 */
[----:B---3--:R-:W-:Y:S05]  /*1c80*/  @!P0 BRA `(.L_x_27) ;  /* 0x000000a800048947 */ /* 0x008fea0003800000 */
.L_x_26:
[----:B------:R3:W-:Y:S01]  /*1c90*/  @P3 SYNCS.ARRIVE.TRANS64 RZ, [UR33], R2 ;  /* 0x00000002ffff39a7 */ /* 0x0007e20008000021 */
[----:B------:R-:W-:Y:S02]  /*1ca0*/  ULOP3.LUT UR5, UR31, 0x2, URZ, 0xfc, !UPT ;  /* 0x000000021f057892 */ /* 0x000fe4000f8efcff */
[----:B------:R-:W-:Y:S02]  /*1cb0*/  UIADD3 UR21, UPT, UPT, UR21, 0x1, URZ ;  /* 0x0000000115157890 */ /* 0x000fe4000fffe0ff */
[----:B------:R-:W-:Y:S02]  /*1cc0*/  UISETP.NE.AND UP0, UPT, UR5, 0x2, UPT ;  /* 0x000000020500788c */ /* 0x000fe4000bf05270 */
[----:B------:R-:W-:-:S07]  /*1cd0*/  UISETP.NE.AND UP2, UPT, UR21, 0x1, UPT ;  /* 0x000000011500788c */ /* 0x000fce000bf45270 */
[----:B------:R-:W-:Y:S05]  /*1ce0*/  BRA.U UP0, `(.L_x_28) ;  /* 0x0000000100047547 */ /* 0x000fea000b800000 */
[----:B-1----:R-:W-:Y:S05]  /*1cf0*/  BPT.TRAP 0x1 ;  /* 0x000000040000795c */ /* 0x002fea0000300000 */
.L_x_28:
[----:B------:R-:W-:Y:S04]  /*1d00*/  BSSY.RECONVERGENT B0, `(.L_x_29) ;  /* 0x0000003000007945 */ /* 0x000fe80003800200 */
[----:B------:R-:W-:Y:S05]  /*1d10*/  @!P2 BRA `(.L_x_30) ;  /* 0x000000000004a947 */ /* 0x000fea0003800000 */
[----:B-1----:R-:W-:Y:S05]  /*1d20*/  BPT.TRAP 0x1 ;  /* 0x000000040000795c */ /* 0x002fea0000300000 */
.L_x_30:
[----:B-1----:R-:W-:Y:S05]  /*1d30*/  BSYNC.RECONVERGENT B0 ;  /* 0x0000000000007941 */ /* 0x002fea0003800200 */
.L_x_29:
[----:B------:R-:W-:Y:S02]  /*1d40*/  UIADD3 UR5, UPT, UPT, UR4, 0x1, URZ ;  /* 0x0000000104057890 */ /* 0x000fe4000fffe0ff */
[----:B------:R-:W-:Y:S02]  /*1d50*/  ULEA UR24, UR4, UR30, 0xc ;  /* 0x0000001e04187291 */ /* 0x000fe4000f8e60ff */
[----:B------:R-:W-:Y:S02]  /*1d60*/  UISETP.NE.AND UP0, UPT, UR5, 0x4, UPT ;  /* 0x000000040500788c */ /* 0x000fe4000bf05270 */
[----:B------:R-:W-:Y:S02]  /*1d70*/  ULEA UR24, UR24, UR14, 0x2 ;  /* 0x0000000e18187291 */ /* 0x000fe4000f8e10ff */
[----:B------:R-:W-:Y:S02]  /*1d80*/  USEL UR6, URZ, 0x1, UP0 ;  /* 0x00000001ff067887 */ /* 0x000fe40008000000 */
[----:B------:R-:W-:-:S02]  /*1d90*/  USEL UR15, UR5, URZ, UP0 ;  /* 0x000000ff050f7287 */ /* 0x000fc40008000000 */
[----:B------:R-:W-:Y:S02]  /*1da0*/  ULEA UR8, UR4, UR14, 0xf ;  /* 0x0000000e04087291 */ /* 0x000fe4000f8e78ff */
[----:B------:R-:W-:Y:S01]  /*1db0*/  ULEA UR5, UR15, UR14, 0x3 ;  /* 0x0000000e0f057291 */ /* 0x000fe2000f8e18ff */
[----:B------:R-:W-:Y:S01]  /*1dc0*/  LOP3.LUT R12, R12, UR6, RZ, 0x3c, !PT ;  /* 0x000000060c0c7c12 */ /* 0x000fe2000f8e3cff */
[----:B------:R-:W-:Y:S02]  /*1dd0*/  UIADD3 UR6, UP1, UPT, UR40, 0x80, URZ ;  /* 0x0000008028067890 */ /* 0x000fe4000ff3e0ff */
[----:B------:R-:W-:Y:S01]  /*1de0*/  UIADD3 UR4, UP0, UPT, UR40, 0x180, URZ ;  /* 0x0000018028047890 */ /* 0x000fe2000ff1e0ff */
[----:B--2---:R-:W-:Y:S01]  /*1df0*/  SHF.L.U32 R0, R12, 0x1f, RZ ;  /* 0x0000001f0c007819 */ /* 0x004fe200000006ff */
[----:B------:R-:W-:Y:S02]  /*1e00*/  UIADD3 UR34, UPT, UPT, UR26, -0x20, URZ ;  /* 0xffffffe01a227890 */ /* 0x000fe4000fffe0ff */
[----:B------:R-:W-:Y:S01]  /*1e10*/  ULOP3.LUT UR33, UR33, 0xfefffff8, URZ, 0xc0, !UPT ;  /* 0xfefffff821217892 */ /* 0x000fe2000f8ec0ff */
[----:B------:R4:W1:Y:S01]  /*1e20*/  SYNCS.PHASECHK.TRANS64.TRYWAIT P0, [UR5+0x20], R0 ;  /* 0x00002000ff0075a7 */ /* 0x0008620008001105 */
[----:B------:R-:W-:-:S02]  /*1e30*/  UIADD3.X UR7, UPT, UPT, URZ, UR41, URZ, UP1, !UPT ;  /* 0x00000029ff077290 */ /* 0x000fc40008ffe4ff */
[----:B------:R-:W-:Y:S02]  /*1e40*/  UIADD3 UR32, UPT, UPT, UR24, 0x8400, URZ ;  /* 0x0000840018207890 */ /* 0x000fe4000fffe0ff */
[----:B------:R-:W-:Y:S02]  /*1e50*/  UPRMT UR13, URZ, 0x5410, UR29 ;  /* 0x00005410ff0d7896 */ /* 0x000fe4000800001d */
[----:B------:R-:W-:Y:S02]  /*1e60*/  UIADD3 UR24, UPT, UPT, UR24, 0xa400, URZ ;  /* 0x0000a40018187890 */ /* 0x000fe4000fffe0ff */
[----:B------:R-:W-:Y:S02]  /*1e70*/  UIADD3.X UR5, UPT, UPT, URZ, UR41, URZ, UP0, !UPT ;  /* 0x00000029ff057290 */ /* 0x000fe400087fe4ff */
[----:B------:R-:W-:Y:S02]  /*1e80*/  UIADD3 UR16, UPT, UPT, UR8, 0x18400, URZ ;  /* 0x0001840008107890 */ /* 0x000fe4000fffe0ff */
[----:B------:R-:W-:Y:S01]  /*1e90*/  UIADD3 UR8, UPT, UPT, UR8, 0x1c400, URZ ;  /* 0x0001c40008087890 */ /* 0x000fe2000fffe0ff */
[----:B------:R-:W-:Y:S01]  /*1ea0*/  UMOV UR22, 0x0 ;  /* 0x0000000000167882 */ /* 0x000fe20000000000 */
[----:B------:R-:W-:Y:S01]  /*1eb0*/  UMOV UR23, 0x10000000 ;  /* 0x1000000000177882 */ /* 0x000fe20000000000 */
[----:B------:R-:W-:Y:S01]  /*1ec0*/  UMOV UR27, UR35 ;  /* 0x00000023001b7c82 */ /* 0x000fe20008000000 */
[----:B------:R-:W-:Y:S01]  /*1ed0*/  UMOV UR28, UR36 ;  /* 0x00000024001c7c82 */ /* 0x000fe20008000000 */
[----:B------:R-:W-:Y:S01]  /*1ee0*/  UMOV UR25, UR33 ;  /* 0x0000002100197c82 */ /* 0x000fe20008000000 */
[----:B------:R-:W-:Y:S01]  /*1ef0*/  UMOV UR20, UR36 ;  /* 0x0000002400147c82 */ /* 0x000fe20008000000 */
[----:B------:R-:W-:Y:S01]  /*1f00*/  UMOV UR17, UR33 ;  /* 0x0000002100117c82 */ /* 0x000fe20008000000 */
[----:B------:R-:W-:Y:S01]  /*1f10*/  UMOV UR18, UR34 ;  /* 0x0000002200127c82 */ /* 0x000fe20008000000 */
[----:B------:R-:W-:Y:S01]  /*1f20*/  UTMALDG.3D.MULTICAST.2CTA [UR32], [UR6], UR13, desc[UR22] ;  /* 0x00001620060073b4 */ /* 0x000fe2000821180d */
[----:B------:R-:W-:Y:S01]  /*1f30*/  UMOV UR10, UR26 ;  /* 0x0000001a000a7c82 */ /* 0x000fe20008000000 */
[----:B------:R-:W-:Y:S01]  /*1f40*/  UMOV UR11, UR19 ;  /* 0x00000013000b7c82 */ /* 0x000fe20008000000 */
[----:B------:R-:W-:Y:S01]  /*1f50*/  UMOV UR12, UR36 ;  /* 0x00000024000c7c82 */ /* 0x000fe20008000000 */
[----:B------:R-:W-:Y:S01]  /*1f60*/  UMOV UR9, UR33 ;  /* 0x0000002100097c82 */ /* 0x000fe20008000000 */
[----:B------:R2:W-:Y:S01]  /*1f70*/  UTMALDG.3D.MULTICAST.2CTA [UR24], [UR6], UR13, desc[UR22] ;  /* 0x00001618060073b4 */ /* 0x0005e2000821180d */
[----:B------:R-:W-:Y:S01]  /*1f80*/  UTMALDG.3D.2CTA [UR16], [UR4], desc[UR22] ;  /* 0x00001610040075b4 */ /* 0x000fe20008211000 */
[----:B------:R3:W-:Y:S01]  /*1f90*/  UTMALDG.3D.2CTA [UR8], [UR4], desc[UR22] ;  /* 0x00001608040075b4 */ /* 0x0007e20008211000 */
[----:B--2---:R-:W-:Y:S01]  /*1fa0*/  UIADD3 UR26, UPT, UPT, UR26, 0x40, URZ ;  /* 0x000000401a1a7890 */ /* 0x004fe2000fffe0ff */
[----:B------:R-:W-:Y:S01]  /*1fb0*/  UMOV UR13, UR37 ;  /* 0x00000025000d7c82 */ /* 0x000fe20008000000 */
[----:B---3--:R-:W-:Y:S01]  /*1fc0*/  UMOV UR4, UR15 ;  /* 0x0000000f00047c82 */ /* 0x008fe20008000000 */
[----:B----4-:R-:W-:Y:S09]  /*1fd0*/  BRA.U UP2, `(.L_x_31) ;  /* 0xfffffffd02147547 */ /* 0x010ff2000b83ffff */
.L_x_25:
[----:B------:R-:W-:Y:S01]  /*1fe0*/  ULEA UR4, UR15, UR14, 0x3 ;  /* 0x0000000e0f047291 */ /* 0x000fe2000f8e18ff */
[----:B--2---:R-:W-:Y:S01]  /*1ff0*/  SHF.L.U32 R0, R12, 0x1f, RZ ;  /* 0x0000001f0c007819 */ /* 0x004fe200000006ff */
[----:B------:R-:W-:Y:S01]  /*2000*/  @!P1 SYNCS.ARRIVE.TRANS64.A1T0 RZ, [UR14+0x88], RZ ;  /* 0x000088ffffff99a7 */ /* 0x000fe2000810000e */
[----:B------:R-:W-:-:S06]  /*2010*/  UISETP.GT.AND UP0, UPT, UR48, UR47, UPT ;  /* 0x0000002f3000728c */ /* 0x000fcc000bf04270 */
[----:B------:R2:W4:Y:S03]  /*2020*/  SYNCS.PHASECHK.TRANS64.TRYWAIT P1, [UR4+0x20], R0 ;  /* 0x00002000ff0075a7 */ /* 0x0005260008021104 */
[----:B------:R-:W-:Y:S05]  /*2030*/  BRA.U !UP0, `(.L_x_32) ;  /* 0x0000000508047547 */ /* 0x000fea000b800000 */
[----:B------:R-:W-:Y:S01]  /*2040*/  UIADD3 UR21, UPT, UPT, UR51, UR13, URZ ;  /* 0x0000000d33157290 */ /* 0x000fe2000fffe0ff */
[----:B------:R-:W-:-:S11]  /*2050*/  UMOV UR6, UR15 ;  /* 0x0000000f00067c82 */ /* 0x000fd60008000000 */
.L_x_40:
[----:B------:R-:W-:Y:S01]  /*2060*/  ULEA UR7, UR6, UR14, 0x3 ;  /* 0x0000000e06077291 */ /* 0x000fe2000f8e18ff */
[----:B----4-:R-:W-:Y:S01]  /*2070*/  @P3 MOV R2, 0x18000 ;  /* 0x0001800000023802 */ /* 0x010fe20000000f00 */
[----:B-12-4-:R-:W-:Y:S10]  /*2080*/  @P1 BRA `(.L_x_33) ;  /* 0x00000000000c1947 */ /* 0x016ff40003800000 */
[----:B------:R-:W-:-:S04]  /*2090*/  SHF.L.U32 R3, R12, 0x1f, RZ ;  /* 0x0000001f0c037819 */ /* 0x000fc800000006ff */
[----:B-1-3--:R-:W1:Y:S02]  /*20a0*/  SYNCS.PHASECHK.TRANS64.TRYWAIT P0, [UR7+0x20], R3 ;  /* 0x00002003ff0075a7 */ /* 0x00ae640008001107 */
[----:B-1----:R-:W-:Y:S05]  /*20b0*/  @!P0 BRA `(.L_x_34) ;  /* 0x000000a400108947 */ /* 0x002fea0003800000 */
.L_x_33:
[----:B------:R4:W-:Y:S01]  /*20c0*/  @P3 SYNCS.ARRIVE.TRANS64 RZ, [UR7], R2 ;  /* 0x00000002ffff39a7 */ /* 0x0009e20008000007 */
[----:B------:R-:W-:-:S04]  /*20d0*/  ULOP3.LUT UR4, UR31, 0x2, URZ, 0xfc, !UPT ;  /* 0x000000021f047892 */ /* 0x000fc8000f8efcff */
[----:B------:R-:W-:-:S09]  /*20e0*/  UISETP.NE.AND UP0, UPT, UR4, 0x2, UPT ;  /* 0x000000020400788c */ /* 0x000fd2000bf05270 */
[----:B------:R-:W-:Y:S05]  /*20f0*/  BRA.U UP0, `(.L_x_35) ;  /* 0x0000000100047547 */ /* 0x000fea000b800000 */
[----:B-1----:R-:W-:Y:S05]  /*2100*/  BPT.TRAP 0x1 ;  /* 0x000000040000795c */ /* 0x002fea0000300000 */
.L_x_35:
[----:B------:R-:W-:Y:S04]  /*2110*/  BSSY.RECONVERGENT B0, `(.L_x_36) ;  /* 0x0000003000007945 */ /* 0x000fe80003800200 */
[----:B------:R-:W-:Y:S05]  /*2120*/  @!P2 BRA `(.L_x_37) ;  /* 0x000000000004a947 */ /* 0x000fea0003800000 */
[----:B-1----:R-:W-:Y:S05]  /*2130*/  BPT.TRAP 0x1 ;  /* 0x000000040000795c */ /* 0x002fea0000300000 */
.L_x_37:
[----:B-1----:R-:W-:Y:S05]  /*2140*/  BSYNC.RECONVERGENT B0 ;  /* 0x0000000000007941 */ /* 0x002fea0003800200 */
.L_x_36:
[----:B------:R-:W-:Y:S01]  /*2150*/  UIADD3 UR4, UPT, UPT, UR6, 0x1, URZ ;  /* 0x0000000106047890 */ /* 0x000fe2000fffe0ff */
[----:B------:R-:W-:Y:S01]  /*2160*/  BSSY.RECONVERGENT B0, `(.L_x_38) ;  /* 0x000002a000007945 */ /* 0x000fe20003800200 */
[----:B---3--:R-:W-:Y:S02]  /*2170*/  ELECT P0, URZ, PT ;  /* 0x0000000000ff782f */ /* 0x008fe40003800000 */
[----:B------:R-:W-:-:S04]  /*2180*/  UISETP.NE.AND UP0, UPT, UR4, 0x4, UPT ;  /* 0x000000040400788c */ /* 0x000fc8000bf05270 */
[----:B------:R-:W-:Y:S02]  /*2190*/  USEL UR5, URZ, 0x1, UP0 ;  /* 0x00000001ff057887 */ /* 0x000fe40008000000 */
[----:B------:R-:W-:-:S04]  /*21a0*/  USEL UR15, UR4, URZ, UP0 ;  /* 0x000000ff040f7287 */ /* 0x000fc80008000000 */
[----:B------:R-:W-:Y:S01]  /*21b0*/  ULEA UR4, UR15, UR14, 0x3 ;  /* 0x0000000e0f047291 */ /* 0x000fe2000f8e18ff */
[----:B------:R-:W-:-:S04]  /*21c0*/  LOP3.LUT R12, R12, UR5, RZ, 0x3c, !PT ;  /* 0x000000050c0c7c12 */ /* 0x000fc8000f8e3cff */
[----:B--2---:R-:W-:-:S04]  /*21d0*/  SHF.L.U32 R0, R12, 0x1f, RZ ;  /* 0x0000001f0c007819 */ /* 0x004fc800000006ff */
[----:B------:R1:W2:Y:S01]  /*21e0*/  SYNCS.PHASECHK.TRANS64.TRYWAIT P1, [UR4+0x20], R0 ;  /* 0x00002000ff0075a7 */ /* 0x0002a20008021104 */
[----:B------:R-:W-:Y:S05]  /*21f0*/  @!P0 BRA `(.L_x_39) ;  /* 0x0000000000808947 */ /* 0x000fea0003800000 */
[----:B------:R-:W-:Y:S02]  /*2200*/  ULEA UR24, UR6, UR30, 0xc ;  /* 0x0000001e06187291 */ /* 0x000fe4000f8e60ff */
[----:B------:R-:W-:Y:S02]  /*2210*/  UIADD3 UR4, UP1, UPT, UR40, 0x80, URZ ;  /* 0x0000008028047890 */ /* 0x000fe4000ff3e0ff */
[----:B------:R-:W-:Y:S02]  /*2220*/  ULEA UR24, UR24, UR14, 0x2 ;  /* 0x0000000e18187291 */ /* 0x000fe4000f8e10ff */
[----:B------:R-:W-:Y:S02]  /*2230*/  USHF.L.U32 UR34, UR13, 0x6, URZ ;  /* 0x000000060d227899 */ /* 0x000fe400080006ff */
[----:B------:R-:W-:Y:S02]  /*2240*/  ULEA UR8, UR6, UR14, 0xf ;  /* 0x0000000e06087291 */ /* 0x000fe4000f8e78ff */
[----:B------:R-:W-:-:S02]  /*2250*/  UIADD3 UR22, UP0, UPT, UR40, 0x180, URZ ;  /* 0x0000018028167890 */ /* 0x000fc4000ff1e0ff */
[----:B------:R-:W-:Y:S02]  /*2260*/  ULOP3.LUT UR33, UR7, 0xfefffff8, URZ, 0xc0, !UPT ;  /* 0xfefffff807217892 */ /* 0x000fe4000f8ec0ff */
[----:B------:R-:W-:Y:S02]  /*2270*/  UIADD3.X UR5, UPT, UPT, URZ, UR41, URZ, UP1, !UPT ;  /* 0x00000029ff057290 */ /* 0x000fe40008ffe4ff */
[----:B------:R-:W-:Y:S02]  /*2280*/  UIADD3 UR32, UPT, UPT, UR24, 0x8400, URZ ;  /* 0x0000840018207890 */ /* 0x000fe4000fffe0ff */
[----:B------:R-:W-:Y:S02]  /*2290*/  UPRMT UR10, URZ, 0x5410, UR29 ;  /* 0x00005410ff0a7896 */ /* 0x000fe4000800001d */
[----:B------:R-:W-:Y:S02]  /*22a0*/  UIADD3 UR26, UPT, UPT, UR34, 0x20, URZ ;  /* 0x00000020221a7890 */ /* 0x000fe4000fffe0ff */
[----:B------:R-:W-:-:S02]  /*22b0*/  UIADD3 UR24, UPT, UPT, UR24, 0xa400, URZ ;  /* 0x0000a40018187890 */ /* 0x000fc4000fffe0ff */
        /* <DEDUP_REMOVED lines=13> */
[----:B------:R-:W-:Y:S01]  /*2390*/  UMOV UR12, UR36 ;  /* 0x00000024000c7c82 */ /* 0x000fe20008000000 */
[----:B------:R-:W-:Y:S01]  /*23a0*/  UMOV UR9, UR33 ;  /* 0x0000002100097c82 */ /* 0x000fe20008000000 */
[----:B------:R3:W-:Y:S01]  /*23b0*/  UTMALDG.3D.MULTICAST.2CTA [UR24], [UR4], UR10, desc[UR38] ;  /* 0x00002618040073b4 */ /* 0x0007e2000821180a */
[----:B------:R1:W-:Y:S01]  /*23c0*/  UTMALDG.3D.2CTA [UR16], [UR22], desc[UR38] ;  /* 0x00002610160075b4 */ /* 0x0003e20008211000 */
[----:B---3--:R-:W-:-:S02]  /*23d0*/  UMOV UR10, UR26 ;  /* 0x0000001a000a7c82 */ /* 0x008fc40008000000 */
[----:B------:R1:W-:Y:S02]  /*23e0*/  UTMALDG.3D.2CTA [UR8], [UR22], desc[UR38] ;  /* 0x00002608160075b4 */ /* 0x0003e40008211000 */
[----:B-1----:R-:W-:Y:S01]  /*23f0*/  NOP ;  /* 0x0000000000007918 */ /* 0x002fe20000000000 */
.L_x_39:
[----:B------:R-:W-:Y:S05]  /*2400*/  BSYNC.RECONVERGENT B0 ;  /* 0x0000000000007941 */ /* 0x000fea0003800200 */
.L_x_38:
[----:B------:R-:W-:Y:S01]  /*2410*/  UIADD3 UR13, UPT, UPT, UR13, 0x1, URZ ;  /* 0x000000010d0d7890 */ /* 0x000fe2000fffe0ff */
[----:B------:R-:W-:-:S03]  /*2420*/  UMOV UR6, UR15 ;  /* 0x0000000f00067c82 */ /* 0x000fc60008000000 */
[----:B------:R-:W-:-:S09]  /*2430*/  UISETP.NE.AND UP0, UPT, UR13, UR21, UPT ;  /* 0x000000150d00728c */ /* 0x000fd2000bf05270 */
[----:B------:R-:W-:Y:S05]  /*2440*/  BRA.U UP0, `(.L_x_40) ;  /* 0xfffffffd00047547 */ /* 0x000fea000b83ffff */
.L_x_32:
[C---:B------:R-:W-:Y:S01]  /*2450*/  LEA R3, R11.reuse, UR14, 0x3 ;  /* 0x0000000e0b037c11 */ /* 0x040fe2000f8e18ff */
[----:B------:R-:W-:Y:S01]  /*2460*/  NOP ;  /* 0x0000000000007918 */ /* 0x000fe20000000000 */
[----:B-12---:R-:W-:Y:S02]  /*2470*/  SHF.L.U32 R0, R10, 0x1f, RZ ;  /* 0x0000001f0a007819 */ /* 0x006fe400000006ff */
[----:B------:R-:W-:Y:S02]  /*2480*/  LEA R4, R11, UR14, 0x4 ;  /* 0x0000000e0b047c11 */ /* 0x000fe4000f8e20ff */
[----:B---3--:R-:W1:Y:S02]  /*2490*/  SYNCS.PHASECHK.TRANS64.TRYWAIT P0, [R3+URZ+0x90], R0 ;  /* 0x00009000030075a7 */ /* 0x008e6400080011ff */
[----:B-1----:R-:W-:Y:S05]  /*24a0*/  @!P0 BRA `(.L_x_41) ;  /* 0x000000a0002c8947 */ /* 0x002fea0003800000 */
.L_x_190:
[----:B------:R-:W2:Y:S01]  /*24b0*/  LDS.128 R4, [R4+0x120] ;  /* 0x0001200004047984 */ /* 0x000ea20000000c00 */
[----:B------:R-:W-:Y:S01]  /*24c0*/  UISETP.GE.AND UP0, UPT, UR45, 0x1, UPT ;  /* 0x000000012d00788c */ /* 0x000fe2000bf06270 */
[----:B------:R-:W-:Y:S01]  /*24d0*/  @!PT LDS RZ, [RZ] ;  /* 0x00000000fffff984 */ /* 0x000fe20000000800 */
[----:B------:R-:W-:Y:S01]  /*24e0*/  @!PT LDS RZ, [RZ] ;  /* 0x00000000fffff984 */ /* 0x000fe20000000800 */
[----:B------:R-:W-:Y:S01]  /*24f0*/  @!PT LDS RZ, [RZ] ;  /* 0x00000000fffff984 */ /* 0x000fe20000000800 */
[----:B------:R-:W-:Y:S01]  /*2500*/  @!PT LDS RZ, [RZ] ;  /* 0x00000000fffff984 */ /* 0x000fe20000000800 */
[----:B------:R3:W-:Y:S06]  /*2510*/  MEMBAR.ALL.CTA ;  /* 0x0000000000007992 */ /* 0x0007ec0000008000 */
[----:B---3--:R-:W3:Y:S01]  /*2520*/  FENCE.VIEW.ASYNC.S ;  /* 0x00000000000073c6 */ /* 0x008ee20000000000 */
[----:B--2---:R-:W-:-:S13]  /*2530*/  LOP3.LUT P0, RZ, R6, 0x1, RZ, 0xc0, !PT ;  /* 0x0000000106ff7812 */ /* 0x004fda000780c0ff */
[----:B---3--:R-:W-:Y:S01]  /*2540*/  VOTEU.ANY UP1, P0 ;  /* 0x0000000000ff7886 */ /* 0x008fe20000020100 */
[----:B------:R-:W-:-:S13]  /*2550*/  PLOP3.LUT P0, PT, PT, PT, UP1, 0x80, 0x8 ;  /* 0x000000000008781c */ /* 0x000fda0003f0f018 */
[----:B-1----:R-:W-:Y:S02]  /*2560*/  @P0 LOP3.LUT R0, R5, 0xffff, RZ, 0xc0, !PT ;  /* 0x0000ffff05000812 */ /* 0x002fe400078ec0ff */
[----:B----4-:R-:W-:Y:S02]  /*2570*/  @P0 MOV R2, R4 ;  /* 0x0000000400020202 */ /* 0x010fe40000000f00 */
[----:B------:R-:W-:Y:S01]  /*2580*/  @P0 R2UR UR5, R0 ;  /* 0x00000000000502ca */ /* 0x000fe200000e0000 */
[----:B------:R-:W-:Y:S01]  /*2590*/  VIADD R0, R3, 0xa0 ;  /* 0x000000a003007836 */ /* 0x000fe20000000000 */
[----:B------:R-:W-:Y:S02]  /*25a0*/  @P0 SHF.R.U32.HI R4, RZ, 0x10, R5 ;  /* 0x00000010ff040819 */ /* 0x000fe40000011605 */
[----:B------:R-:W-:Y:S02]  /*25b0*/  @P0 R2UR UR6, R2 ;  /* 0x00000000020602ca */ /* 0x000fe400000e0000 */
[----:B------:R-:W-:-:S02]  /*25c0*/  PRMT R0, RZ, 0x654, R0 ;  /* 0x00000654ff007816 */ /* 0x000fc40000000000 */
[----:B------:R-:W-:Y:S02]  /*25d0*/  @P0 R2UR UR4, R4 ;  /* 0x00000000040402ca */ /* 0x000fe400000e0000 */
[----:B------:R1:W-:Y:S03]  /*25e0*/  SYNCS.ARRIVE.TRANS64.RED.A1T0 RZ, [R0+URZ], RZ ;  /* 0x000000ff00ff79a7 */ /* 0x0003e600081004ff */
[----:B------:R-:W-:-:S04]  /*25f0*/  @UP1 UMOV UR42, UR5 ;  /* 0x00000005002a1c82 */ /* 0x000fc80008000000 */
[----:B------:R-:W-:-:S04]  /*2600*/  @UP1 UMOV UR43, UR6 ;  /* 0x00000006002b1c82 */ /* 0x000fc80008000000 */
[----:B------:R-:W-:Y:S01]  /*2610*/  @UP1 UMOV UR36, UR4 ;  /* 0x0000000400241c82 */ /* 0x000fe20008000000 */
[----:B------:R-:W-:Y:S05]  /*2620*/  BRA.U !UP0, `(.L_x_42) ;  /* 0x0000000108d47547 */ /* 0x000fea000b800000 */
[----:B------:R-:W2:Y:S01]  /*2630*/  LDCU.128 UR16, c[0x0][0xb10] ;  /* 0x00016200ff1077ac */ /* 0x000ea20008000c00 */
[----:B------:R-:W3:Y:S01]  /*2640*/  LDCU UR23, c[0x0][0xb20] ;  /* 0x00016400ff1777ac */ /* 0x000ee20008000800 */
[----:B------:R-:W4:Y:S01]  /*2650*/  LDCU UR22, c[0x0][0xb0c] ;  /* 0x00016180ff1677ac */ /* 0x000f220008000800 */
[----:B------:R-:W1:Y:S01]  /*2660*/  LDCU.64 UR8, c[0x0][0xb28] ;  /* 0x00016500ff0877ac */ /* 0x000e620008000a00 */
[----:B------:R-:W-:Y:S02]  /*2670*/  UISETP.NE.AND UP3, UPT, UR45, 0x1, UPT ;  /* 0x000000012d00788c */ /* 0x000fe4000bf65270 */
[----:B--2---:R-:W-:Y:S02]  /*2680*/  UIMAD.WIDE.U32 UR6, UR44, UR19, URZ ;  /* 0x000000132c0672a5 */ /* 0x004fe4000f8e00ff */
[----:B------:R-:W-:Y:S02]  /*2690*/  UIMAD.WIDE.U32 UR4, UR46, UR16, URZ ;  /* 0x000000102e0472a5 */ /* 0x000fe4000f8e00ff */
[----:B------:R-:W-:-:S02]  /*26a0*/  UISETP.NE.AND UP0, UPT, UR18, 0x1, UPT ;  /* 0x000000011200788c */ /* 0x000fc4000bf05270 */
[----:B------:R-:W-:Y:S01]  /*26b0*/  UIMAD.WIDE.U32 UR20, UR42, UR19, URZ ;  /* 0x000000132a1472a5 */ /* 0x000fe2000f8e00ff */
[----:B------:R-:W-:Y:S02]  /*26c0*/  UMOV UR6, UR7 ;  /* 0x0000000700067c82 */ /* 0x000fe40008000000 */
[----:B------:R-:W-:Y:S01]  /*26d0*/  UMOV UR4, UR5 ;  /* 0x0000000500047c82 */ /* 0x000fe20008000000 */
[----:B---3--:R-:W-:Y:S02]  /*26e0*/  USHF.R.U32.HI UR6, URZ, UR23, UR6 ;  /* 0x00000017ff067299 */ /* 0x008fe40008011606 */
[----:B----4-:R-:W-:Y:S02]  /*26f0*/  UISETP.NE.AND UP2, UPT, UR22, 0x1, UPT ;  /* 0x000000011600788c */ /* 0x010fe4000bf45270 */
[----:B------:R-:W-:Y:S02]  /*2700*/  USHF.R.U32.HI UR4, URZ, UR17, UR4 ;  /* 0x00000011ff047299 */ /* 0x000fe40008011604 */
[----:B------:R-:W-:-:S02]  /*2710*/  USEL UR5, UR44, UR6, !UP0 ;  /* 0x000000062c057287 */ /* 0x000fc4000c000000 */
[----:B------:R-:W-:Y:S02]  /*2720*/  USEL UR6, UR46, UR4, !UP2 ;  /* 0x000000042e067287 */ /* 0x000fe4000d000000 */
[----:B-1----:R-:W-:Y:S01]  /*2730*/  UIMAD.WIDE.U32 UR10, UR5, UR8, URZ ;  /* 0x00000008050a72a5 */ /* 0x002fe2000f8e00ff */
[----:B------:R-:W-:Y:S01]  /*2740*/  UMOV UR4, UR21 ;  /* 0x0000001500047c82 */ /* 0x000fe20008000000 */
[----:B------:R-:W-:Y:S02]  /*2750*/  UIMAD.WIDE.U32 UR12, UR43, UR16, URZ ;  /* 0x000000102b0c72a5 */ /* 0x000fe4000f8e00ff */
[----:B------:R-:W-:-:S03]  /*2760*/  UIMAD.WIDE.U32 UR20, UR6, UR8, URZ ;  /* 0x00000008061472a5 */ /* 0x000fc6000f8e00ff */
[----:B------:R-:W-:Y:S01]  /*2770*/  UMOV UR10, UR11 ;  /* 0x0000000b000a7c82 */ /* 0x000fe20008000000 */
[----:B------:R-:W-:Y:S02]  /*2780*/  USHF.R.U32.HI UR4, URZ, UR23, UR4 ;  /* 0x00000017ff047299 */ /* 0x000fe40008011604 */
[----:B------:R-:W-:Y:S01]  /*2790*/  @UP3 USHF.R.U32.HI UR5, URZ, UR9, UR10 ;  /* 0x00000009ff053299 */ /* 0x000fe2000801160a */
[----:B------:R-:W-:Y:S01]  /*27a0*/  UMOV UR12, UR13 ;  /* 0x0000000d000c7c82 */ /* 0x000fe20008000000 */
[----:B------:R-:W-:Y:S01]  /*27b0*/  UMOV UR20, UR21 ;  /* 0x0000001500147c82 */ /* 0x000fe20008000000 */
[----:B------:R-:W-:Y:S02]  /*27c0*/  USHF.R.U32.HI UR17, URZ, UR17, UR12 ;  /* 0x00000011ff117299 */ /* 0x000fe4000801160c */
[----:B------:R-:W-:Y:S02]  /*27d0*/  USEL UR4, UR42, UR4, !UP0 ;  /* 0x000000042a047287 */ /* 0x000fe4000c000000 */
[----:B------:R-:W-:-:S02]  /*27e0*/  @UP3 USHF.R.U32.HI UR6, URZ, UR9, UR20 ;  /* 0x00000009ff063299 */ /* 0x000fc40008011614 */
[----:B------:R-:W-:Y:S02]  /*27f0*/  UIMAD UR7, UR45, UR5, URZ ;  /* 0x000000052d0772a4 */ /* 0x000fe4000f8e02ff */
[----:B------:R-:W-:Y:S02]  /*2800*/  USEL UR5, UR43, UR17, !UP2 ;  /* 0x000000112b057287 */ /* 0x000fe4000d000000 */
[----:B------:R-:W-:Y:S02]  /*2810*/  UIMAD UR10, UR45, UR6, URZ ;  /* 0x000000062d0a72a4 */ /* 0x000fe4000f8e02ff */
[----:B------:R-:W-:Y:S02]  /*2820*/  UISETP.GE.AND UP0, UPT, UR4, UR7, UPT ;  /* 0x000000070400728c */ /* 0x000fe4000bf06270 */
[----:B------:R-:W-:Y:S02]  /*2830*/  UIMAD.WIDE.U32 UR12, UR4, UR8, URZ ;  /* 0x00000008040c72a5 */ /* 0x000fe4000f8e00ff */
[----:B------:R-:W-:-:S02]  /*2840*/  UISETP.GE.OR UP0, UPT, UR5, UR10, UP0 ;  /* 0x0000000a0500728c */ /* 0x000fc40008706670 */
        /* <DEDUP_REMOVED lines=19> */
.L_x_42:
[----:B------:R-:W2:Y:S02]  /*2980*/  LDCU UR4, c[0x0][0xb30] ;  /* 0x00016600ff0477ac */ /* 0x000ea40008000800 */
[----:B--2---:R-:W-:-:S09]  /*2990*/  UISETP.NE.AND UP0, UPT, UR4, 0x1, UPT ;  /* 0x000000010400788c */ /* 0x004fd2000bf05270 */
        /* <DEDUP_REMOVED lines=14> */
[----:B------:R-:W-:Y:S02]  /*2a80*/  UIADD3 UR6, UPT, UPT, UR5, -UR4, URZ ;  /* 0x8000000405067290 */ /* 0x000fe4000fffe0ff */
[----:B------:R-:W-:Y:S02]  /*2a90*/  UIADD3 UR4, UPT, UPT, -UR5, UR4, URZ ;  /* 0x0000000405047290 */ /* 0x000fe4000fffe1ff */
[----:B------:R-:W-:Y:S02]  /*2aa0*/  UIMAD UR42, UR6, UR10, UR42 ;  /* 0x0000000a062a72a4 */ /* 0x000fe4000f8e022a */
[----:B------:R-:W-:-:S12]  /*2ab0*/  UIMAD UR43, UR4, UR12, UR43 ;  /* 0x0000000c042b72a4 */ /* 0x000fd8000f8e022b */
.L_x_43:
[----:B------:R-:W-:Y:S01]  /*2ac0*/  VIADD R11, R11, 0x1 ;  /* 0x000000010b0b7836 */ /* 0x000fe20000000000 */
[----:B------:R-:W-:Y:S02]  /*2ad0*/  R2UR UR5, R59 ;  /* 0x000000003b0572ca */ /* 0x000fe400000e0000 */
[----:B------:R-:W-:Y:S02]  /*2ae0*/  R2UR UR4, R58 ;  /* 0x000000003a0472ca */ /* 0x000fe400000e0000 */
[C---:B------:R-:W-:Y:S02]  /*2af0*/  ISETP.NE.AND P0, PT, R11.reuse, 0x2, PT ;  /* 0x000000020b00780c */ /* 0x040fe40003f05270 */
[----:B------:R-:W-:Y:S02]  /*2b00*/  PLOP3.LUT P1, PT, PT, PT, PT, 0x80, 0x8 ;  /* 0x000000000008781c */ /* 0x000fe40003f2f070 */
[----:B-1----:R-:W-:Y:S02]  /*2b10*/  SEL R0, RZ, 0x1, P0 ;  /* 0x00000001ff007807 */ /* 0x002fe40000000000 */
[----:B------:R-:W-:-:S02]  /*2b20*/  SEL R11, R11, RZ, P0 ;  /* 0x000000ff0b0b7207 */ /* 0x000fc40000000000 */
[----:B------:R-:W-:Y:S01]  /*2b30*/  LOP3.LUT R10, R10, R0, RZ, 0x3c, !PT ;  /* 0x000000000a0a7212 */ /* 0x000fe200078e3cff */
[----:B------:R-:W-:Y:S02]  /*2b40*/  UIADD3 UR20, UPT, UPT, UR43, UR5, URZ ;  /* 0x000000052b147290 */ /* 0x000fe4000fffe0ff */
[----:B------:R-:W-:Y:S01]  /*2b50*/  UIADD3 UR24, UPT, UPT, UR42, UR4, URZ ;  /* 0x000000042a187290 */ /* 0x000fe2000fffe0ff */
[----:B------:R-:W-:Y:S11]  /*2b60*/  BRA.U UP1, `(.L_x_44) ;  /* 0xffffffed01b07547 */ /* 0x000ff6000b83ffff */
[----:B------:R-:W-:Y:S01]  /*2b70*/  UIADD3 UR14, UPT, UPT, UR14, 0x20, URZ ;  /* 0x000000200e0e7890 */ /* 0x000fe2000fffe0ff */
[----:B------:R-:W-:-:S03]  /*2b80*/  SHF.L.U32 R2, R12, 0x1f, RZ ;  /* 0x0000001f0c027819 */ /* 0x000fc600000006ff */
[----:B------:R-:W-:-:S09]  /*2b90*/  ULEA UR4, UR15, UR14, 0x3 ;  /* 0x0000000e0f047291 */ /* 0x000fd2000f8e18ff */
[----:B------:R-:W1:Y:S02]  /*2ba0*/  SYNCS.PHASECHK.TRANS64.TRYWAIT P0, [UR4], R2 ;  /* 0x00000002ff0075a7 */ /* 0x000e640008001104 */
[----:B-1----:R-:W-:Y:S05]  /*2bb0*/  @!P0 BRA `(.L_x_45) ;  /* 0x00000098007c8947 */ /* 0x002fea0003800000 */
.L_x_192:
[----:B------:R-:W-:-:S04]  /*2bc0*/  UIADD3 UR4, UPT, UPT, UR15, 0x1, URZ ;  /* 0x000000010f047890 */ /* 0x000fc8000fffe0ff */
[----:B------:R-:W-:-:S04]  /*2bd0*/  UISETP.NE.AND UP0, UPT, UR4, 0x4, UPT ;  /* 0x000000040400788c */ /* 0x000fc8000bf05270 */
[----:B------:R-:W-:Y:S02]  /*2be0*/  USEL UR6, URZ, 0x1, UP0 ;  /* 0x00000001ff067887 */ /* 0x000fe40008000000 */
[----:B------:R-:W-:-:S04]  /*2bf0*/  USEL UR4, UR4, URZ, UP0 ;  /* 0x000000ff04047287 */ /* 0x000fc80008000000 */
[----:B------:R-:W-:Y:S01]  /*2c00*/  ULEA UR5, UR4, UR14, 0x3 ;  /* 0x0000000e04057291 */ /* 0x000fe2000f8e18ff */
[----:B-1----:R-:W-:-:S04]  /*2c10*/  LOP3.LUT R2, R12, UR6, RZ, 0x3c, !PT ;  /* 0x000000060c027c12 */ /* 0x002fc8000f8e3cff */
[----:B------:R-:W-:-:S04]  /*2c20*/  SHF.L.U32 R3, R2, 0x1f, RZ ;  /* 0x0000001f02037819 */ /* 0x000fc800000006ff */
[----:B------:R-:W1:Y:S02]  /*2c30*/  SYNCS.PHASECHK.TRANS64.TRYWAIT P0, [UR5], R3 ;  /* 0x00000003ff0075a7 */ /* 0x000e640008001105 */
[----:B-1----:R-:W-:Y:S05]  /*2c40*/  @!P0 BRA `(.L_x_46) ;  /* 0x0000009800708947 */ /* 0x002fea0003800000 */
.L_x_194:
[----:B------:R-:W-:-:S04]  /*2c50*/  UIADD3 UR4, UPT, UPT, UR4, 0x1, URZ ;  /* 0x0000000104047890 */ /* 0x000fc8000fffe0ff */
[----:B------:R-:W-:-:S04]  /*2c60*/  UISETP.NE.AND UP0, UPT, UR4, 0x4, UPT ;  /* 0x000000040400788c */ /* 0x000fc8000bf05270 */
[----:B------:R-:W-:Y:S02]  /*2c70*/  USEL UR6, URZ, 0x1, UP0 ;  /* 0x00000001ff067887 */ /* 0x000fe40008000000 */
[----:B------:R-:W-:-:S04]  /*2c80*/  USEL UR4, UR4, URZ, UP0 ;  /* 0x000000ff04047287 */ /* 0x000fc80008000000 */
[----:B------:R-:W-:Y:S01]  /*2c90*/  ULEA UR5, UR4, UR14, 0x3 ;  /* 0x0000000e04057291 */ /* 0x000fe2000f8e18ff */
[----:B------:R-:W-:-:S04]  /*2ca0*/  LOP3.LUT R2, R2, UR6, RZ, 0x3c, !PT ;  /* 0x0000000602027c12 */ /* 0x000fc8000f8e3cff */
[----:B-1----:R-:W-:-:S04]  /*2cb0*/  SHF.L.U32 R3, R2, 0x1f, RZ ;  /* 0x0000001f02037819 */ /* 0x002fc800000006ff */
[----:B------:R-:W1:Y:S02]  /*2cc0*/  SYNCS.PHASECHK.TRANS64.TRYWAIT P0, [UR5], R3 ;  /* 0x00000003ff0075a7 */ /* 0x000e640008001105 */
[----:B-1----:R-:W-:Y:S05]  /*2cd0*/  @!P0 BRA `(.L_x_47) ;  /* 0x0000009800648947 */ /* 0x002fea0003800000 */
.L_x_196:
[----:B------:R-:W-:-:S04]  /*2ce0*/  UIADD3 UR4, UPT, UPT, UR4, 0x1, URZ ;  /* 0x0000000104047890 */ /* 0x000fc8000fffe0ff */
[----:B------:R-:W-:-:S04]  /*2cf0*/  UISETP.NE.AND UP0, UPT, UR4, 0x4, UPT ;  /* 0x000000040400788c */ /* 0x000fc8000bf05270 */
[----:B------:R-:W-:Y:S02]  /*2d00*/  USEL UR5, URZ, 0x1, UP0 ;  /* 0x00000001ff057887 */ /* 0x000fe40008000000 */
[----:B------:R-:W-:-:S04]  /*2d10*/  USEL UR4, UR4, URZ, UP0 ;  /* 0x000000ff04047287 */ /* 0x000fc80008000000 */
[----:B------:R-:W-:Y:S01]  /*2d20*/  ULEA UR4, UR4, UR14, 0x3 ;  /* 0x0000000e04047291 */ /* 0x000fe2000f8e18ff */
[----:B------:R-:W-:-:S04]  /*2d30*/  LOP3.LUT R2, R2, UR5, RZ, 0x3c, !PT ;  /* 0x0000000502027c12 */ /* 0x000fc8000f8e3cff */
[----:B------:R-:W-:Y:S01]  /*2d40*/  SHF.L.U32 R2, R2, 0x1f, RZ ;  /* 0x0000001f02027819 */ /* 0x000fe200000006ff */
[----:B-1----:R-:W-:-:S07]  /*2d50*/  IMAD.U32 R0, RZ, RZ, UR4 ;  /* 0x00000004ff007e24 */ /* 0x002fce000f8e00ff */
.L_x_48:
[----:B-1----:R1:W2:Y:S02]  /*2d60*/  SYNCS.PHASECHK.TRANS64.TRYWAIT P0, [R0+URZ], R2 ;  /* 0x00000002000075a7 */ /* 0x0022a400080011ff */
[----:B--2---:R-:W-:Y:S05]  /*2d70*/  @!P0 NANOSLEEP.SYNCS 0x989680 ;  /* 0x009896800000895d */ /* 0x004fea0003900000 */
[----:B------:R-:W2:Y:S02]  /*2d80*/  @!P0 SYNCS.PHASECHK.TRANS64 P0, [R0+URZ], R2 ;  /* 0x00000002000085a7 */ /* 0x000ea400080010ff */
[----:B--2---:R-:W-:Y:S05]  /*2d90*/  @P0 EXIT ;  /* 0x000000000000094d */ /* 0x004fea0003800000 */
[----:B------:R-:W-:Y:S05]  /*2da0*/  BRA `(.L_x_48) ;  /* 0xfffffffc00ec7947 */ /* 0x000fea000383ffff */
.L_x_22:
[----:B------:R-:W-:-:S04]  /*2db0*/  UISETP.NE.AND UP0, UPT, UR53, URZ, UPT ;  /* 0x000000ff3500728c */ /* 0x000fc8000bf05270 */
[----:B------:R-:W-:-:S09]  /*2dc0*/  UISETP.NE.OR UP0, UPT, UR22, 0x1, UP0 ;  /* 0x000000011600788c */ /* 0x000fd20008705670 */
[----:B------:R-:W-:Y:S05]  /*2dd0*/  BRA.U UP0, `(.L_x_49) ;  /* 0x0000000500487547 */ /* 0x000fea000b800000 */
[----:B------:R-:W-:Y:S01]  /*2de0*/  ISETP.GE.U32.AND P2, PT, R0, 0x8, PT ;  /* 0x000000080000780c */ /* 0x000fe20003f46070 */
[----:B------:R-:W-:Y:S01]  /*2df0*/  IMAD.MOV.U32 R12, RZ, RZ, 0x1 ;  /* 0x00000001ff0c7424 */ /* 0x000fe200078e00ff */
[----:B------:R-:W-:Y:S02]  /*2e00*/  CS2R R10, SRZ ;  /* 0x00000000000a7805 */ /* 0x000fe4000001ff00 */
[----:B------:R-:W-:Y:S01]  /*2e10*/  CS2R R8, SRZ ;  /* 0x0000000000087805 */ /* 0x000fe2000001ff00 */
[----:B------:R-:W-:Y:S01]  /*2e20*/  UMOV UR6, 0x400 ;  /* 0x0000040000067882 */ /* 0x000fe20000000000 */
[----:B------:R-:W-:Y:S01]  /*2e30*/  UMOV UR5, URZ ;  /* 0x000000ff00057c82 */ /* 0x000fe20008000000 */
[----:B------:R-:W-:-:S12]  /*2e40*/  ULEA UR6, UR53, UR6, 0x18 ;  /* 0x0000000635067291 */ /* 0x000fd8000f8ec0ff */
.L_x_53:
[----:B------:R-:W-:Y:S02]  /*2e50*/  LEA R2, R8, UR6, 0x3 ;  /* 0x0000000608027c11 */ /* 0x000fe4000f8e18ff */
[----:B------:R-:W-:-:S03]  /*2e60*/  SHF.L.U32 R4, R9, 0x1f, RZ ;  /* 0x0000001f09047819 */ /* 0x000fc600000006ff */
[----:B------:R-:W-:Y:S01]  /*2e70*/  VIADD R5, R2, 0x100 ;  /* 0x0000010002057836 */ /* 0x000fe20000000000 */
[----:B------:R-:W2:Y:S02]  /*2e80*/  SYNCS.PHASECHK.TRANS64.TRYWAIT P0, [R2+URZ+0xf0], R4 ;  /* 0x0000f004020075a7 */ /* 0x000ea400080011ff */
[----:B--2---:R-:W-:Y:S05]  /*2e90*/  @!P0 BRA `(.L_x_50) ;  /* 0x00000098000c8947 */ /* 0x004fea0003800000 */
.L_x_197:
[----:B------:R-:W-:Y:S01]  /*2ea0*/  ULEA UR4, UR5, UR6, 0x3 ;  /* 0x0000000605047291 */ /* 0x000fe2000f8e18ff */
[----:B--2---:R-:W-:Y:S01]  /*2eb0*/  PRMT R2, RZ, 0x654, R5 ;  /* 0x00000654ff027816 */ /* 0x004fe20000000005 */
[----:B------:R-:W-:Y:S01]  /*2ec0*/  @!P2 IMAD.MOV.U32 R4, RZ, RZ, 0x10 ;  /* 0x00000010ff04a424 */ /* 0x000fe200078e00ff */
[----:B------:R-:W-:Y:S01]  /*2ed0*/  SHF.L.U32 R5, R12, 0x1f, RZ ;  /* 0x0000001f0c057819 */ /* 0x000fe200000006ff */
[----:B------:R-:W-:Y:S01]  /*2ee0*/  UIADD3 UR7, UPT, UPT, UR4, 0x90, URZ ;  /* 0x0000009004077890 */ /* 0x000fe2000fffe0ff */
[----:B------:R2:W-:Y:S05]  /*2ef0*/  SYNCS.ARRIVE.TRANS64.RED.A1T0 RZ, [R2+URZ], RZ ;  /* 0x000000ff02ff79a7 */ /* 0x0005ea00081004ff */
[----:B------:R-:W-:Y:S01]  /*2f00*/  IMAD.U32 R6, RZ, RZ, UR7 ;  /* 0x00000007ff067e24 */ /* 0x000fe2000f8e00ff */
[----:B------:R-:W3:Y:S04]  /*2f10*/  SYNCS.PHASECHK.TRANS64.TRYWAIT P0, [UR4+0xa0], R5 ;  /* 0x0000a005ff0075a7 */ /* 0x000ee80008001104 */
[----:B------:R-:W-:Y:S01]  /*2f20*/  PRMT R6, R0, 0x654, R6 ;  /* 0x0000065400067816 */ /* 0x000fe20000000006 */
[----:B--23--:R-:W-:Y:S06]  /*2f30*/  @!P0 BRA `(.L_x_51) ;  /* 0x0000009400f88947 */ /* 0x00cfec0003800000 */
.L_x_199:
[----:B------:R-:W-:Y:S01]  /*2f40*/  ULEA UR8, UR5, UR6, 0x4 ;  /* 0x0000000605087291 */ /* 0x000fe2000f8e20ff */
[----:B------:R-:W-:Y:S01]  /*2f50*/  SEL R3, R6, R3, !P2 ;  /* 0x0000000306037207 */ /* 0x000fe20005000000 */
[----:B------:R-:W-:Y:S01]  /*2f60*/  UIADD3 UR9, UPT, UPT, UR4, 0x90, URZ ;  /* 0x0000009004097890 */ /* 0x000fe2000fffe0ff */
[----:B--2---:R-:W-:Y:S01]  /*2f70*/  LEA R2, R11, UR6, 0x3 ;  /* 0x000000060b027c11 */ /* 0x004fe2000f8e18ff */
[----:B------:R-:W-:Y:S01]  /*2f80*/  UIADD3 UR8, UPT, UPT, UR8, 0x120, URZ ;  /* 0x0000012008087890 */ /* 0x000fe2000fffe0ff */
[----:B------:R2:W-:Y:S01]  /*2f90*/  @!P2 SYNCS.ARRIVE.TRANS64.RED RZ, [R3+URZ], R4 ;  /* 0x0000000403ffa9a7 */ /* 0x0005e200080004ff */
[----:B------:R-:W-:Y:S01]  /*2fa0*/  UIADD3 UR4, UPT, UPT, UR5, 0x1, URZ ;  /* 0x0000000105047890 */ /* 0x000fe2000fffe0ff */
[----:B------:R-:W-:-:S03]  /*2fb0*/  VIADD R8, R8, 0x1 ;  /* 0x0000000108087836 */ /* 0x000fc60000000000 */
[----:B------:R-:W-:Y:S02]  /*2fc0*/  UISETP.NE.AND UP0, UPT, UR4, 0x2, UPT ;  /* 0x000000020400788c */ /* 0x000fe4000bf05270 */
[----:B------:R-:W-:Y:S01]  /*2fd0*/  ISETP.NE.AND P0, PT, R8, 0x2, PT ;  /* 0x000000020800780c */ /* 0x000fe20003f05270 */
[----:B------:R-:W-:Y:S06]  /*2fe0*/  UGETNEXTWORKID.BROADCAST [UR8], [UR9] ;  /* 0x00000000080073ca */ /* 0x000fec0008000100 */
[----:B------:R-:W-:Y:S02]  /*2ff0*/  USEL UR7, URZ, 0x1, UP0 ;  /* 0x00000001ff077887 */ /* 0x000fe40008000000 */
[----:B------:R-:W-:-:S04]  /*3000*/  USEL UR5, UR4, URZ, UP0 ;  /* 0x000000ff04057287 */ /* 0x000fc80008000000 */
[----:B------:R-:W-:Y:S02]  /*3010*/  LOP3.LUT R12, R12, UR7, RZ, 0x3c, !PT ;  /* 0x000000070c0c7c12 */ /* 0x000fe4000f8e3cff */
[----:B--2---:R-:W-:-:S04]  /*3020*/  SHF.L.U32 R4, R10, 0x1f, RZ ;  /* 0x0000001f0a047819 */ /* 0x004fc800000006ff */
[----:B------:R-:W2:Y:S02]  /*3030*/  SYNCS.PHASECHK.TRANS64.TRYWAIT P1, [R2+URZ+0x90], R4 ;  /* 0x00009004020075a7 */ /* 0x000ea400080211ff */
[----:B--2---:R-:W-:Y:S05]  /*3040*/  @!P1 BRA `(.L_x_52) ;  /* 0x0000009400cc9947 */ /* 0x004fea0003800000 */
.L_x_200:
[C---:B--2---:R-:W-:Y:S01]  /*3050*/  LEA R4, R11.reuse, UR6, 0x4 ;  /* 0x000000060b047c11 */ /* 0x044fe2000f8e20ff */
[----:B------:R-:W-:Y:S01]  /*3060*/  VIADD R2, R2, 0xa0 ;  /* 0x000000a002027836 */ /* 0x000fe20000000000 */
[----:B------:R-:W-:Y:S01]  /*3070*/  SEL R8, R8, RZ, P0 ;  /* 0x000000ff08087207 */ /* 0x000fe20000000000 */
[----:B------:R-:W-:-:S03]  /*3080*/  VIADD R11, R11, 0x1 ;  /* 0x000000010b0b7836 */ /* 0x000fc60000000000 */
[----:B------:R-:W2:Y:S01]  /*3090*/  LDS.128 R4, [R4+0x120] ;  /* 0x0001200004047984 */ /* 0x000ea20000000c00 */
[----:B------:R-:W-:Y:S02]  /*30a0*/  PRMT R2, RZ, 0x654, R2 ;  /* 0x00000654ff027816 */ /* 0x000fe40000000002 */
[C---:B------:R-:W-:Y:S01]  /*30b0*/  ISETP.NE.AND P1, PT, R11.reuse, 0x2, PT ;  /* 0x000000020b00780c */ /* 0x040fe20003f25270 */
[----:B------:R-:W-:Y:S01]  /*30c0*/  @!PT LDS RZ, [RZ] ;  /* 0x00000000fffff984 */ /* 0x000fe20000000800 */
[----:B------:R-:W-:Y:S01]  /*30d0*/  @!PT LDS RZ, [RZ] ;  /* 0x00000000fffff984 */ /* 0x000fe20000000800 */
[----:B------:R-:W-:Y:S01]  /*30e0*/  @!PT LDS RZ, [RZ] ;  /* 0x00000000fffff984 */ /* 0x000fe20000000800 */
[----:B------:R-:W-:Y:S01]  /*30f0*/  @!PT LDS RZ, [RZ] ;  /* 0x00000000fffff984 */ /* 0x000fe20000000800 */
[----:B------:R3:W-:Y:S06]  /*3100*/  MEMBAR.ALL.CTA ;  /* 0x0000000000007992 */ /* 0x0007ec0000008000 */
[----:B---3--:R-:W3:Y:S01]  /*3110*/  FENCE.VIEW.ASYNC.S ;  /* 0x00000000000073c6 */ /* 0x008ee20000000000 */
[----:B------:R-:W-:Y:S01]  /*3120*/  SEL R11, R11, RZ, P1 ;  /* 0x000000ff0b0b7207 */ /* 0x000fe20000800000 */
[----:B---3--:R3:W-:Y:S01]  /*3130*/  SYNCS.ARRIVE.TRANS64.RED.A1T0 RZ, [R2+URZ], RZ ;  /* 0x000000ff02ff79a7 */ /* 0x0087e200081004ff */
[----:B--2---:R-:W-:-:S02]  /*3140*/  LOP3.LUT P3, RZ, R6, 0x1, RZ, 0xc0, !PT ;  /* 0x0000000106ff7812 */ /* 0x004fc4000786c0ff */
[----:B------:R-:W-:-:S04]  /*3150*/  SEL R4, RZ, 0x1, P1 ;  /* 0x00000001ff047807 */ /* 0x000fc80000800000 */
[----:B------:R-:W-:Y:S02]  /*3160*/  LOP3.LUT R10, R10, R4, RZ, 0x3c, !PT ;  /* 0x000000040a0a7212 */ /* 0x000fe400078e3cff */
[----:B---3--:R-:W-:-:S04]  /*3170*/  SEL R2, RZ, 0x1, P0 ;  /* 0x00000001ff027807 */ /* 0x008fc80000000000 */
[----:B------:R-:W-:Y:S01]  /*3180*/  LOP3.LUT R9, R9, R2, RZ, 0x3c, !PT ;  /* 0x0000000209097212 */ /* 0x000fe200078e3cff */
[----:B------:R-:W-:Y:S06]  /*3190*/  @P3 BRA `(.L_x_53) ;  /* 0xfffffffc002c3947 */ /* 0x000fec000383ffff */
[----:B------:R-:W-:Y:S01]  /*31a0*/  ULEA UR4, UR5, UR6, 0x3 ;  /* 0x0000000605047291 */ /* 0x000fe2000f8e18ff */
[----:B------:R-:W-:-:S08]  /*31b0*/  SHF.L.U32 R2, R12, 0x1f, RZ ;  /* 0x0000001f0c027819 */ /* 0x000fd000000006ff */
[----:B------:R-:W2:Y:S02]  /*31c0*/  SYNCS.PHASECHK.TRANS64 P0, [UR4+0xa0], R2 ;  /* 0x0000a002ff0075a7 */ /* 0x000ea40008001004 */
[----:B--2---:R-:W-:Y:S05]  /*31d0*/  @P0 BRA `(.L_x_54) ;  /* 0x0000000000080947 */ /* 0x004fea0003800000 */
[----:B------:R-:W2:Y:S02]  /*31e0*/  SYNCS.PHASECHK.TRANS64.TRYWAIT P0, [UR4+0xa0], R2 ;  /* 0x0000a002ff0075a7 */ /* 0x000ea40008001104 */
[----:B--2---:R-:W-:Y:S05]  /*31f0*/  @!P0 BRA `(.L_x_55) ;  /* 0x0000009400748947 */ /* 0x004fea0003800000 */
.L_x_54:
[----:B------:R-:W-:-:S04]  /*3200*/  UIADD3 UR7, UPT, UPT, UR5, 0x1, URZ ;  /* 0x0000000105077890 */ /* 0x000fc8000fffe0ff */
[----:B------:R-:W-:-:S04]  /*3210*/  UISETP.NE.AND UP0, UPT, UR7, 0x2, UPT ;  /* 0x000000020700788c */ /* 0x000fc8000bf05270 */
[----:B------:R-:W-:Y:S02]  /*3220*/  USEL UR8, URZ, 0x1, UP0 ;  /* 0x00000001ff087887 */ /* 0x000fe40008000000 */
[----:B------:R-:W-:-:S04]  /*3230*/  USEL UR7, UR7, URZ, UP0 ;  /* 0x000000ff07077287 */ /* 0x000fc80008000000 */
[----:B------:R-:W-:Y:S01]  /*3240*/  ULEA UR7, UR7, UR6, 0x3 ;  /* 0x0000000607077291 */ /* 0x000fe2000f8e18ff */
[----:B--2---:R-:W-:-:S04]  /*3250*/  LOP3.LUT R2, R12, UR8, RZ, 0x3c, !PT ;  /* 0x000000080c027c12 */ /* 0x004fc8000f8e3cff */
[----:B------:R-:W-:-:S04]  /*3260*/  SHF.L.U32 R0, R2, 0x1f, RZ ;  /* 0x0000001f02007819 */ /* 0x000fc800000006ff */
[----:B------:R-:W2:Y:S02]  /*3270*/  SYNCS.PHASECHK.TRANS64 P0, [UR7+0xa0], R0 ;  /* 0x0000a000ff0075a7 */ /* 0x000ea40008001007 */
[----:B-12---:R-:W-:Y:S05]  /*3280*/  @P0 EXIT ;  /* 0x000000000000094d */ /* 0x006fea0003800000 */
[----:B------:R-:W-:Y:S02]  /*3290*/  SHF.L.U32 R2, R2, 0x1f, RZ ;  /* 0x0000001f02027819 */ /* 0x000fe400000006ff */
[----:B------:R-:W-:-:S07]  /*32a0*/  MOV R0, UR7 ;  /* 0x0000000700007c02 */ /* 0x000fce0008000f00 */
.L_x_56:
[----:B-1----:R1:W2:Y:S02]  /*32b0*/  SYNCS.PHASECHK.TRANS64.TRYWAIT P0, [R0+URZ+0xa0], R2 ;  /* 0x0000a002000075a7 */ /* 0x0022a400080011ff */
[----:B--2---:R-:W-:Y:S05]  /*32c0*/  @!P0 NANOSLEEP.SYNCS 0x989680 ;  /* 0x009896800000895d */ /* 0x004fea0003900000 */
[----:B------:R-:W2:Y:S02]  /*32d0*/  @!P0 SYNCS.PHASECHK.TRANS64 P0, [R0+URZ+0xa0], R2 ;  /* 0x0000a002000085a7 */ /* 0x000ea400080010ff */
[----:B--2---:R-:W-:Y:S05]  /*32e0*/  @P0 EXIT ;  /* 0x000000000000094d */ /* 0x004fea0003800000 */
[----:B------:R-:W-:Y:S05]  /*32f0*/  BRA `(.L_x_56) ;  /* 0xfffffffc00ec7947 */ /* 0x000fea000383ffff */
.L_x_49:
[----:B------:R-:W-:Y:S05]  /*3300*/  BRA.U UP5, `(.L_x_57) ;  /* 0x0000001505487547 */ /* 0x000fea000b800000 */
[----:B------:R-:W-:Y:S01]  /*3310*/  UMOV UR4, 0x40 ;  /* 0x0000004000047882 */ /* 0x000fe20000000000 */
[----:B------:R-:W-:Y:S01]  /*3320*/  NOP ;  /* 0x0000000000007918 */ /* 0x000fe20000000000 */
[----:B------:R-:W-:Y:S01]  /*3330*/  ULEA UR5, UR53, UR4, 0x18 ;  /* 0x0000000435057291 */ /* 0x000fe2000f8ec0ff */
[----:B------:R-:W-:Y:S02]  /*3340*/  UMOV UR6, 0x400 ;  /* 0x0000040000067882 */ /* 0x000fe40000000000 */
[----:B------:R-:W-:-:S06]  /*3350*/  ULEA UR6, UR53, UR6, 0x18 ;  /* 0x0000000635067291 */ /* 0x000fcc000f8ec0ff */
[----:B------:R-:W2:Y:S02]  /*3360*/  LDS.U8 R0, [UR5+0x1c] ;  /* 0x00001c05ff007984 */ /* 0x000ea40008000000 */
[----:B--2---:R-:W-:-:S13]  /*3370*/  ISETP.NE.AND P0, PT, R0, RZ, PT ;  /* 0x000000ff0000720c */ /* 0x004fda0003f05270 */
[----:B------:R-:W-:Y:S05]  /*3380*/  @P0 BRA `(.L_x_58) ;  /* 0x0000000400080947 */ /* 0x000fea0003800000 */
[----:B------:R-:W-:Y:S02]  /*3390*/  UISETP.NE.U32.AND UP1, UPT, UR68, 0x1, UPT ;  /* 0x000000014400788c */ /* 0x000fe4000bf25070 */
[----:B------:R-:W-:-:S07]  /*33a0*/  UIADD3 UR7, UPT, UPT, UR5, 0x8, URZ ;  /* 0x0000000805077890 */ /* 0x000fce000fffe0ff */
[----:B------:R-:W-:Y:S05]  /*33b0*/  BRA.U !UP1, `(.L_x_59) ;  /* 0x00000001099c7547 */ /* 0x000fea000b800000 */
[----:B------:R-:W-:Y:S01]  /*33c0*/  ELECT P0, URZ, PT ;  /* 0x0000000000ff782f */ /* 0x000fe20003800000 */
[----:B------:R-:W-:-:S12]  /*33d0*/  BSSY B0, `(.L_x_59) ;  /* 0x0000025000007945 */ /* 0x000fd80003800000 */
[----:B------:R-:W-:Y:S05]  /*33e0*/  @!P0 BRA `(.L_x_60) ;  /* 0x00000000008c8947 */ /* 0x000fea0003800000 */
[----:B------:R-:W-:-:S05]  /*33f0*/  UMOV UR4, 0x10 ;  /* 0x0000001000047882 */ /* 0x000fca0000000000 */
[----:B------:R-:W-:Y:S04]  /*3400*/  DEPBAR.LE SB2, 0x36 ;  /* 0x0000ad800000791a */ /* 0x000fe80000000000 */
[----:B------:R-:W2:Y:S02]  /*3410*/  UTCATOMSWS.2CTA.FIND_AND_SET.ALIGN UP0, UR4, UR4 ;  /* 0x00000004000475e3 */ /* 0x000ea40008200800 */
[----:B--2---:R-:W-:Y:S01]  /*3420*/  MOV R10, UR4 ;  /* 0x00000004000a7c02 */ /* 0x004fe20008000f00 */
[----:B------:R-:W-:Y:S06]  /*3430*/  BRA.U UP0, `(.L_x_61) ;  /* 0x0000000100187547 */ /* 0x000fec000b800000 */
.L_x_62:
[----:B------:R-:W-:Y:S05]  /*3440*/  NANOSLEEP 0x64 ;  /* 0x000000640000795d */ /* 0x000fea0003800000 */
[----:B------:R-:W-:-:S05]  /*3450*/  UMOV UR4, 0x10 ;  /* 0x0000001000047882 */ /* 0x000fca0000000000 */
[----:B------:R-:W-:Y:S04]  /*3460*/  DEPBAR.LE SB2, 0x36 ;  /* 0x0000ad800000791a */ /* 0x000fe80000000000 */
[----:B------:R-:W2:Y:S02]  /*3470*/  UTCATOMSWS.2CTA.FIND_AND_SET.ALIGN UP0, UR4, UR4 ;  /* 0x00000004000475e3 */ /* 0x000ea40008200800 */
[----:B--2---:R-:W-:Y:S01]  /*3480*/  MOV R10, UR4 ;  /* 0x00000004000a7c02 */ /* 0x004fe20008000f00 */
[----:B------:R-:W-:Y:S05]  /*3490*/  BRA.U !UP0, `(.L_x_62) ;  /* 0xfffffffd08e87547 */ /* 0x000fea000b83ffff */
.L_x_61:
[----:B------:R-:W2:Y:S01]  /*34a0*/  LDS R6, [UR5+0x10] ;  /* 0x00001005ff067984 */ /* 0x000ea20008000800 */
[----:B------:R-:W-:Y:S01]  /*34b0*/  IMAD.U32 R0, RZ, RZ, UR6 ;  /* 0x00000006ff007e24 */ /* 0x000fe2000f8e00ff */
[----:B------:R-:W-:-:S03]  /*34c0*/  MOV R4, UR69 ;  /* 0x0000004500047c02 */ /* 0x000fc60008000f00 */
[----:B------:R-:W-:Y:S01]  /*34d0*/  VIADD R0, R0, 0x140 ;  /* 0x0000014000007836 */ /* 0x000fe20000000000 */
[----:B--2---:R-:W-:-:S04]  /*34e0*/  SHF.L.U32 R6, R6, 0x1f, RZ ;  /* 0x0000001f06067819 */ /* 0x004fc800000006ff */
[----:B------:R-:W2:Y:S02]  /*34f0*/  SYNCS.PHASECHK.TRANS64.TRYWAIT P0, [UR5+0x8], R6 ;  /* 0x00000806ff0075a7 */ /* 0x000ea40008001105 */
[----:B--2---:R-:W-:Y:S05]  /*3500*/  @P0 BRA `(.L_x_63) ;  /* 0x0000000000080947 */ /* 0x004fea0003800000 */
[----:B------:R-:W2:Y:S02]  /*3510*/  SYNCS.PHASECHK.TRANS64.TRYWAIT P0, [UR5+0x8], R6 ;  /* 0x00000806ff0075a7 */ /* 0x000ea40008001105 */
[----:B--2---:R-:W-:Y:S05]  /*3520*/  @!P0 BRA `(.L_x_64) ;  /* 0x0000009000c08947 */ /* 0x004fea0003800000 */
.L_x_63:
[----:B------:R-:W-:Y:S01]  /*3530*/  PRMT R4, R4, 0x654, R0 ;  /* 0x0000065404047816 */ /* 0x000fe20000000000 */
[----:B------:R-:W-:Y:S01]  /*3540*/  HFMA2 R0, -RZ, RZ, 0, 5.9604644775390625e-08 ;  /* 0x00000001ff007431 */ /* 0x000fe200000001ff */
[----:B------:R-:W-:Y:S01]  /*3550*/  UPRMT UR4, UR69, 0x654, UR7 ;  /* 0x0000065445047896 */ /* 0x000fe20008000007 */
[----:B------:R-:W-:Y:S02]  /*3560*/  IMAD.MOV.U32 R8, RZ, RZ, 0xffff ;  /* 0x0000ffffff087424 */ /* 0x000fe400078e00ff */
[----:B--2---:R-:W-:Y:S02]  /*3570*/  IMAD.MOV.U32 R6, RZ, RZ, 0x4 ;  /* 0x00000004ff067424 */ /* 0x004fe400078e00ff */
[----:B------:R-:W-:Y:S01]  /*3580*/  IMAD.SHL.U32 R9, R10, 0x20, RZ ;  /* 0x000000200a097824 */ /* 0x000fe200078e00ff */
[----:B------:R-:W-:Y:S02]  /*3590*/  MOV R5, UR4 ;  /* 0x0000000400057c02 */ /* 0x000fe40008000f00 */
[-C--:B------:R-:W-:Y:S01]  /*35a0*/  SHF.L.U32 R8, R8, R10.reuse, RZ ;  /* 0x0000000a08087219 */ /* 0x080fe200000006ff */
[----:B------:R2:W-:Y:S01]  /*35b0*/  SYNCS.ARRIVE.TRANS64.RED RZ, [UR4], R6 ;  /* 0x00000006ffff79a7 */ /* 0x0005e20008000404 */
[----:B------:R-:W-:Y:S01]  /*35c0*/  SHF.L.U32 R7, R0, R10, RZ ;  /* 0x0000000a00077219 */ /* 0x000fe200000006ff */
[----:B------:R2:W-:Y:S04]  /*35d0*/  STS [UR6+0x140], R9 ;  /* 0x00014009ff007988 */ /* 0x0005e80008000806 */
[----:B------:R2:W-:Y:S04]  /*35e0*/  STAS [R4.64], R10 ;  /* 0x0000000a04007dbd */ /* 0x0005e8000c0008ff */
[----:B------:R2:W-:Y:S04]  /*35f0*/  ATOMS.OR RZ, [UR5+0x14], R8 ;  /* 0x00001408ffff798c */ /* 0x0005e8000b000005 */
[----:B------:R2:W-:Y:S04]  /*3600*/  ATOMS.OR RZ, [UR5+0x18], R7 ;  /* 0x00001807ffff798c */ /* 0x0005e8000b000005 */
[----:B------:R2:W-:Y:S02]  /*3610*/  ATOMS.XOR RZ, [UR5+0x10], R0 ;  /* 0x00001000ffff798c */ /* 0x0005e4000b800005 */
.L_x_60:
[----:B-1----:R-:W-:Y:S05]  /*3620*/  BSYNC B0 ;  /* 0x0000000000007941 */ /* 0x002fea0003800000 */
.L_x_59:
[----:B------:R-:W-:Y:S05]  /*3630*/  BRA.U UP1, `(.L_x_65) ;  /* 0x00000001016c7547 */ /* 0x000fea000b800000 */
[----:B------:R-:W-:-:S03]  /*3640*/  UMOV UR4, 0xffffffff ;  /* 0xffffffff00047882 */ /* 0x000fc60000000000 */
[----:B------:R-:W-:Y:S05]  /*3650*/  BRA.DIV UR4, `(.L_x_66) ;  /* 0x00000092048c7947 */ /* 0x000fea000b800000 */
[----:B------:R-:W-:-:S13]  /*3660*/  ELECT P0, URZ, PT ;  /* 0x0000000000ff782f */ /* 0x000fda0003800000 */
.L_x_204:
[----:B------:R-:W-:Y:S05]  /*3670*/  @!P0 BRA `(.L_x_65) ;  /* 0x00000000005c8947 */ /* 0x000fea0003800000 */
[----:B--2---:R-:W2:Y:S02]  /*3680*/  LDS R4, [UR5+0x10] ;  /* 0x00001005ff047984 */ /* 0x004ea40008000800 */
[----:B--2---:R-:W-:-:S04]  /*3690*/  SHF.L.U32 R4, R4, 0x1f, RZ ;  /* 0x0000001f04047819 */ /* 0x004fc800000006ff */
[----:B------:R-:W2:Y:S02]  /*36a0*/  SYNCS.PHASECHK.TRANS64.TRYWAIT P0, [UR5+0x8], R4 ;  /* 0x00000804ff0075a7 */ /* 0x000ea40008001105 */
[----:B--2---:R-:W-:Y:S05]  /*36b0*/  @P0 BRA `(.L_x_67) ;  /* 0x0000000000080947 */ /* 0x004fea0003800000 */
[----:B------:R-:W2:Y:S02]  /*36c0*/  SYNCS.PHASECHK.TRANS64.TRYWAIT P0, [UR5+0x8], R4 ;  /* 0x00000804ff0075a7 */ /* 0x000ea40008001105 */
[----:B--2---:R-:W-:Y:S05]  /*36d0*/  @!P0 BRA `(.L_x_68) ;  /* 0x0000009000908947 */ /* 0x004fea0003800000 */
.L_x_67:
[----:B------:R-:W3:Y:S01]  /*36e0*/  LDS R6, [UR6+0x140] ;  /* 0x00014006ff067984 */ /* 0x000ee20008000800 */
[----:B--2---:R-:W-:Y:S02]  /*36f0*/  HFMA2 R0, -RZ, RZ, 0, 5.9604644775390625e-08 ;  /* 0x00000001ff007431 */ /* 0x004fe400000001ff */
[----:B------:R-:W-:Y:S01]  /*3700*/  IMAD.MOV.U32 R4, RZ, RZ, 0xffff ;  /* 0x0000ffffff047424 */ /* 0x000fe200078e00ff */
[----:B------:R-:W-:Y:S01]  /*3710*/  UPRMT UR4, UR69, 0x654, UR7 ;  /* 0x0000065445047896 */ /* 0x000fe20008000007 */
[----:B---3--:R-:W-:-:S03]  /*3720*/  IMAD.SHL.U32 R5, R6, 0x20, RZ ;  /* 0x0000002006057824 */ /* 0x008fc600078e00ff */
[-C--:B------:R-:W-:Y:S02]  /*3730*/  SHF.L.U32 R4, R4, R6.reuse, RZ ;  /* 0x0000000604047219 */ /* 0x080fe400000006ff */
[----:B------:R-:W-:Y:S01]  /*3740*/  SHF.L.U32 R6, R0, R6, RZ ;  /* 0x0000000600067219 */ /* 0x000fe200000006ff */
[----:B------:R3:W-:Y:S04]  /*3750*/  STS [UR6+0x140], R5 ;  /* 0x00014005ff007988 */ /* 0x0007e80008000806 */
[----:B------:R3:W-:Y:S04]  /*3760*/  ATOMS.OR RZ, [UR5+0x14], R4 ;  /* 0x00001404ffff798c */ /* 0x0007e8000b000005 */
[----:B------:R3:W-:Y:S01]  /*3770*/  ATOMS.OR RZ, [UR5+0x18], R6 ;  /* 0x00001806ffff798c */ /* 0x0007e2000b000005 */
[----:B------:R-:W-:Y:S03]  /*3780*/  SYNCS.ARRIVE.TRANS64.RED.A1T0 RZ, [UR4], RZ ;  /* 0x000000ffffff79a7 */ /* 0x000fe60008100404 */
[----:B------:R3:W-:Y:S01]  /*3790*/  ATOMS.XOR RZ, [UR5+0x10], R0 ;  /* 0x00001000ffff798c */ /* 0x0007e2000b800005 */
[----:B------:R-:W-:Y:S05]  /*37a0*/  BRA `(.L_x_65) ;  /* 0x0000000000107947 */ /* 0x000fea0003800000 */
.L_x_58:
[----:B------:R-:W-:Y:S02]  /*37b0*/  MOV R0, 0xffffffff ;  /* 0xffffffff00007802 */ /* 0x000fe40000000f00 */
[----:B------:R-:W-:-:S03]  /*37c0*/  MOV R4, 0x37f0 ;  /* 0x000037f000047802 */ /* 0x000fc60000000f00 */
[----:B------:R2:W-:Y:S04]  /*37d0*/  STS [UR6+0x140], R0 ;  /* 0x00014000ff007988 */ /* 0x0005e80008000806 */
[----:B-12--5:R-:W-:Y:S05]  /*37e0*/  CALL.REL.NOINC `($__internal_1_$__cuda_sm10x_tcgen05_guardrail_trap_phase_invalid_during_alloc) ;  /* 0x0000009c00147944 */ /* 0x026fea0003c00000 */
.L_x_65:
[----:B------:R-:W-:Y:S05]  /*37f0*/  WARPSYNC.ALL ;  /* 0x0000000000007948 */ /* 0x000fea0003800000 */
[----:B------:R-:W4:Y:S01]  /*3800*/  S2UR UR4, SR_CgaCtaId ;  /* 0x00000000000479c3 */ /* 0x000f220000008800 */
[----:B------:R-:W-:Y:S01]  /*3810*/  UMOV UR41, 0x400 ;  /* 0x0000040000297882 */ /* 0x000fe20000000000 */
[----:B------:R-:W-:-:S06]  /*3820*/  NOP ;  /* 0x0000000000007918 */ /* 0x000fcc0000000000 */
[----:B------:R-:W-:Y:S06]  /*3830*/  BAR.ARV 0x6, 0xa0 ;  /* 0x0182800000007b1d */ /* 0x000fec0000002000 */
[----:B------:R-:W1:Y:S01]  /*3840*/  LDCU UR6, c[0x0][0x38c] ;  /* 0x00007180ff0677ac */ /* 0x000e620008000800 */
[----:B------:R-:W-:Y:S01]  /*3850*/  LOP3.LUT R3, R3, 0xffff, RZ, 0xc0, !PT ;  /* 0x0000ffff03037812 */ /* 0x000fe200078ec0ff */
[----:B--2---:R-:W-:Y:S01]  /*3860*/  IMAD.MOV.U32 R9, RZ, RZ, 0x1 ;  /* 0x00000001ff097424 */ /* 0x004fe200078e00ff */
[----:B------:R-:W-:Y:S01]  /*3870*/  LOP3.LUT R2, R2, 0xffff, RZ, 0xc0, !PT ;  /* 0x0000ffff02027812 */ /* 0x000fe200078ec0ff */
[----:B------:R-:W-:Y:S01]  /*3880*/  IMAD.MOV.U32 R8, RZ, RZ, RZ ;  /* 0x000000ffff087224 */ /* 0x000fe200078e00ff */
[----:B------:R-:W-:Y:S01]  /*3890*/  R2UR UR43, R3 ;  /* 0x00000000032b72ca */ /* 0x000fe200000e0000 */
[----:B------:R-:W-:Y:S01]  /*38a0*/  UMOV UR47, URZ ;  /* 0x000000ff002f7c82 */ /* 0x000fe20008000000 */
[----:B------:R-:W-:-:S02]  /*38b0*/  R2UR UR65, R2 ;  /* 0x00000000024172ca */ /* 0x000fc400000e0000 */
[----:B------:R-:W-:Y:S01]  /*38c0*/  CS2R R2, SRZ ;  /* 0x0000000000027805 */ /* 0x000fe2000001ff00 */
[----:B------:R-:W-:Y:S01]  /*38d0*/  UMOV UR38, URZ ;  /* 0x000000ff00267c82 */ /* 0x000fe20008000000 */
[----:B----4-:R-:W-:Y:S01]  /*38e0*/  ULEA UR41, UR4, UR41, 0x18 ;  /* 0x0000002904297291 */ /* 0x010fe2000f8ec0ff */
[----:B------:R-:W-:Y:S01]  /*38f0*/  UMOV UR37, URZ ;  /* 0x000000ff00257c82 */ /* 0x000fe20008000000 */
[----:B------:R-:W-:Y:S02]  /*3900*/  UISETP.NE.AND UP3, UPT, UR68, URZ, UPT ;  /* 0x000000ff4400728c */ /* 0x000fe4000bf65270 */
[----:B------:R-:W-:Y:S02]  /*3910*/  UIADD3 UR5, UPT, UPT, UR41, 0x8400, URZ ;  /* 0x0000840029057890 */ /* 0x000fe4000fffe0ff */
[----:B------:R-:W-:-:S03]  /*3920*/  UIADD3 UR4, UPT, UPT, UR41, 0x18400, URZ ;  /* 0x0001840029047890 */ /* 0x000fc6000fffe0ff */
[----:B---3--:R-:W2:Y:S01]  /*3930*/  LDS R0, [UR41+0x140] ;  /* 0x00014029ff007984 */ /* 0x008ea20008000800 */
[----:B-1----:R-:W-:Y:S02]  /*3940*/  UIADD3 UR6, UPT, UPT, UR6, 0x3f, URZ ;  /* 0x0000003f06067890 */ /* 0x002fe4000fffe0ff */
[----:B------:R-:W-:Y:S02]  /*3950*/  USHF.R.U32.HI UR5, URZ, 0x4, UR5 ;  /* 0x00000004ff057899 */ /* 0x000fe40008011605 */
[----:B------:R-:W-:Y:S02]  /*3960*/  USHF.R.S32.HI UR64, URZ, 0x1f, UR6 ;  /* 0x0000001fff407899 */ /* 0x000fe40008011406 */
[----:B------:R-:W-:Y:S02]  /*3970*/  USHF.R.U32.HI UR4, URZ, 0x4, UR4 ;  /* 0x00000004ff047899 */ /* 0x000fe40008011604 */
[----:B------:R-:W-:Y:S02]  /*3980*/  ULEA.HI UR64, UR64, UR6, URZ, 0x6 ;  /* 0x0000000640407291 */ /* 0x000fe4000f8f30ff */
[----:B------:R-:W-:-:S02]  /*3990*/  ULOP3.LUT UR5, UR5, 0x3fff, URZ, 0xc0, !UPT ;  /* 0x00003fff05057892 */ /* 0x000fc4000f8ec0ff */
[----:B------:R-:W-:Y:S02]  /*39a0*/  USHF.R.S32.HI UR64, URZ, 0x6, UR64 ;  /* 0x00000006ff407899 */ /* 0x000fe40008011440 */
[----:B------:R-:W-:Y:S02]  /*39b0*/  ULOP3.LUT UR45, UR4, 0x3fff, URZ, 0xc0, !UPT ;  /* 0x00003fff042d7892 */ /* 0x000fe4000f8ec0ff */
[----:B------:R-:W-:Y:S01]  /*39c0*/  UISETP.LT.AND UP0, UPT, UR64, 0x1, UPT ;  /* 0x000000014000788c */ /* 0x000fe2000bf01270 */
[----:B------:R-:W-:Y:S01]  /*39d0*/  UMOV UR62, 0x0 ;  /* 0x00000000003e7882 */ /* 0x000fe20000000000 */
        /* <DEDUP_REMOVED lines=9> */
[----:B------:R-:W-:-:S02]  /*3a70*/  ULOP3.LUT UR44, UR5, 0x10000, URZ, 0xfc, !UPT ;  /* 0x00010000052c7892 */ /* 0x000fc4000f8efcff */
[----:B------:R-:W-:Y:S02]  /*3a80*/  ULOP3.LUT UR45, UR45, 0x10000, URZ, 0xfc, !UPT ;  /* 0x000100002d2d7892 */ /* 0x000fe4000f8efcff */
[----:B------:R-:W-:Y:S01]  /*3a90*/  USEL UR66, UR64, 0x1, !UP0 ;  /* 0x0000000140427887 */ /* 0x000fe2000c000000 */
[----:B------:R-:W-:Y:S01]  /*3aa0*/  UMOV UR52, 0x0 ;  /* 0x0000000000347882 */ /* 0x000fe20000000000 */
[----:B------:R-:W-:Y:S01]  /*3ab0*/  UMOV UR53, 0x8400910 ;  /* 0x0840091000357882 */ /* 0x000fe20000000000 */
[----:B------:R-:W-:Y:S01]  /*3ac0*/  UMOV UR50, 0x0 ;  /* 0x0000000000327882 */ /* 0x000fe20000000000 */
[----:B------:R-:W-:Y:S01]  /*3ad0*/  UMOV UR51, 0x8400910 ;  /* 0x0840091000337882 */ /* 0x000fe20000000000 */
[----:B------:R-:W-:Y:S01]  /*3ae0*/  UMOV UR48, 0x0 ;  /* 0x0000000000307882 */ /* 0x000fe20000000000 */
[----:B--2---:R-:W-:Y:S01]  /*3af0*/  R2UR UR67, R0 ;  /* 0x00000000004372ca */ /* 0x004fe200000e0000 */
[----:B------:R-:W-:-:S14]  /*3b00*/  UMOV UR49, 0x8400910 ;  /* 0x0840091000317882 */ /* 0x000fdc0000000000 */
.L_x_76:
[C---:B------:R-:W-:Y:S02]  /*3b10*/  LEA R0, R8.reuse, UR41, 0x3 ;  /* 0x0000002908007c11 */ /* 0x040fe4000f8e18ff */
[----:B------:R-:W-:Y:S02]  /*3b20*/  SHF.L.U32 R4, R3, 0x1f, RZ ;  /* 0x0000001f03047819 */ /* 0x000fe400000006ff */
[----:B------:R-:W-:Y:S02]  /*3b30*/  LEA R5, R8, UR41, 0x4 ;  /* 0x0000002908057c11 */ /* 0x000fe4000f8e20ff */
[----:B------:R-:W1:Y:S02]  /*3b40*/  SYNCS.PHASECHK.TRANS64.TRYWAIT P0, [R0+URZ+0x90], R4 ;  /* 0x00009004000075a7 */ /* 0x000e6400080011ff */
[----:B-1-3--:R-:W-:Y:S05]  /*3b50*/  @!P0 BRA `(.L_x_69) ;  /* 0x0000008c00888947 */ /* 0x00afea0003800000 */
.L_x_205:
[----:B-1----:R-:W1:Y:S01]  /*3b60*/  LDS.128 R4, [R5+0x120] ;  /* 0x0001200005047984 */ /* 0x002e620000000c00 */
[----:B------:R-:W-:Y:S02]  /*3b70*/  VIADD R0, R0, 0xa0 ;  /* 0x000000a000007836 */ /* 0x000fe40000000000 */
[----:B------:R-:W-:Y:S01]  /*3b80*/  VIADD R8, R8, 0x1 ;  /* 0x0000000108087836 */ /* 0x000fe20000000000 */
[----:B------:R-:W-:Y:S01]  /*3b90*/  @!PT LDS RZ, [RZ] ;  /* 0x00000000fffff984 */ /* 0x000fe20000000800 */
[----:B------:R-:W-:Y:S01]  /*3ba0*/  @!PT LDS RZ, [RZ] ;  /* 0x00000000fffff984 */ /* 0x000fe20000000800 */
[----:B------:R-:W-:Y:S01]  /*3bb0*/  @!PT LDS RZ, [RZ] ;  /* 0x00000000fffff984 */ /* 0x000fe20000000800 */
[----:B------:R-:W-:Y:S01]  /*3bc0*/  @!PT LDS RZ, [RZ] ;  /* 0x00000000fffff984 */ /* 0x000fe20000000800 */
[----:B------:R2:W-:Y:S06]  /*3bd0*/  MEMBAR.ALL.CTA ;  /* 0x0000000000007992 */ /* 0x0005ec0000008000 */
[----:B--2---:R-:W2:Y:S01]  /*3be0*/  FENCE.VIEW.ASYNC.S ;  /* 0x00000000000073c6 */ /* 0x004ea20000000000 */
[----:B------:R-:W-:-:S04]  /*3bf0*/  PRMT R0, RZ, 0x654, R0 ;  /* 0x00000654ff007816 */ /* 0x000fc80000000000 */
[----:B--2---:R2:W-:Y:S01]  /*3c00*/  SYNCS.ARRIVE.TRANS64.RED.A1T0 RZ, [R0+URZ], RZ ;  /* 0x000000ff00ff79a7 */ /* 0x0045e200081004ff */
[----:B-1----:R-:W-:Y:S01]  /*3c10*/  LOP3.LUT P1, RZ, R6, 0x1, RZ, 0xc0, !PT ;  /* 0x0000000106ff7812 */ /* 0x002fe2000782c0ff */
[----:B--2---:R-:W-:-:S12]  /*3c20*/  BRA.U UP3, `(.L_x_70) ;  /* 0x0000000503587547 */ /* 0x004fd8000b800000 */
[----:B------:R-:W1:Y:S01]  /*3c30*/  LDCU UR4, c[0x0][0x38c] ;  /* 0x00007180ff0477ac */ /* 0x000e620008000800 */
[----:B------:R-:W-:Y:S02]  /*3c40*/  PLOP3.LUT P2, PT, PT, PT, PT, 0x80, 0x8 ;  /* 0x000000000008781c */ /* 0x000fe40003f4f070 */
[----:B------:R-:W-:Y:S01]  /*3c50*/  SHF.L.U32 R4, R9, 0x1f, RZ ;  /* 0x0000001f09047819 */ /* 0x000fe200000006ff */
[----:B------:R-:W-:Y:S02]  /*3c60*/  ULEA UR46, UR47, UR41, 0x3 ;  /* 0x000000292f2e7291 */ /* 0x000fe4000f8e18ff */
[----:B------:R-:W-:Y:S02]  /*3c70*/  ULEA UR36, UR47, UR67, 0x7 ;  /* 0x000000432f247291 */ /* 0x000fe4000f8e38ff */
[----:B-1----:R-:W-:-:S06]  /*3c80*/  UISETP.GE.AND UP0, UPT, UR4, 0x1, UPT ;  /* 0x000000010400788c */ /* 0x002fcc000bf06270 */
[----:B------:R-:W-:-:S05]  /*3c90*/  PLOP3.LUT P0, PT, PT, PT, UP0, 0x80, 0x8 ;  /* 0x000000000008781c */ /* 0x000fca0003f0f008 */
[----:B------:R-:W-:-:S08]  /*3ca0*/  @UP0 ULEA UR4, UR38, UR41, 0x3 ;  /* 0x0000002926040291 */ /* 0x000fd0000f8e18ff */
[----:B------:R-:W-:-:S04]  /*3cb0*/  @P0 SHF.L.U32 R0, R2, 0x1f, RZ ;  /* 0x0000001f02000819 */ /* 0x000fc800000006ff */
[----:B------:R1:W2:Y:S01]  /*3cc0*/  @P0 SYNCS.PHASECHK.TRANS64.TRYWAIT P2, [UR4], R0 ;  /* 0x00000000ff0005a7 */ /* 0x0002a20008041104 */
[----:B------:R-:W3:Y:S02]  /*3cd0*/  SYNCS.PHASECHK.TRANS64.TRYWAIT P0, [UR46+0xd0], R4 ;  /* 0x0000d004ff0075a7 */ /* 0x000ee4000800112e */
[----:B-123--:R-:W-:Y:S05]  /*3ce0*/  @!P0 BRA `(.L_x_71) ;  /* 0x0000008c00388947 */ /* 0x00efea0003800000 */
.L_x_207:
[----:B------:R-:W-:Y:S01]  /*3cf0*/  UMOV UR42, UR37 ;  /* 0x00000025002a7c82 */ /* 0x000fe20008000000 */
[----:B------:R-:W-:Y:S05]  /*3d00*/  BRA.U !UP0, `(.L_x_72) ;  /* 0x0000000508107547 */ /* 0x000fea000b800000 */
[----:B------:R-:W-:Y:S02]  /*3d10*/  UIADD3 UR42, UPT, UPT, UR66, UR37, URZ ;  /* 0x00000025422a7290 */ /* 0x000fe4000fffe0ff */
[----:B------:R-:W-:Y:S01]  /*3d20*/  UPLOP3.LUT UP2, UPT, UPT, UPT, UPT, 0x40, 0x4 ;  /* 0x000000000004789c */ /* 0x000fe20003f4e870 */
[----:B------:R-:W-:Y:S01]  /*3d30*/  UMOV UR39, UR64 ;  /* 0x0000004000277c82 */ /* 0x000fe20008000000 */
[----:B------:R-:W-:-:S09]  /*3d40*/  UMOV UR5, UR38 ;  /* 0x0000002600057c82 */ /* 0x000fd20008000000 */
.L_x_75:
[----:B------:R-:W-:Y:S01]  /*3d50*/  ULEA UR7, UR5, UR41, 0x3 ;  /* 0x0000002905077291 */ /* 0x000fe2000f8e18ff */
[----:B--23--:R-:W-:Y:S11]  /*3d60*/  @P2 BRA `(.L_x_73) ;  /* 0x00000000000c2947 */ /* 0x00cff60003800000 */
[----:B-1----:R-:W-:Y:S04]  /*3d70*/  SHF.L.U32 R4, R2, 0x1f, RZ ;  /* 0x0000001f02047819 */ /* 0x002fe800000006ff */
[----:B------:R-:W1:Y:S02]  /*3d80*/  SYNCS.PHASECHK.TRANS64.TRYWAIT P0, [UR7], R4 ;  /* 0x00000004ff0075a7 */ /* 0x000e640008001107 */
[----:B-1----:R-:W-:Y:S05]  /*3d90*/  @!P0 BRA `(.L_x_74) ;  /* 0x0000008c00248947 */ /* 0x002fea0003800000 */
.L_x_73:
[----:B------:R-:W-:Y:S01]  /*3da0*/  UISETP.NE.AND UP0, UPT, UR39, 0x1, UPT ;  /* 0x000000012700788c */ /* 0x000fe2000bf05270 */
[----:B------:R-:W-:Y:S01]  /*3db0*/  PLOP3.LUT P2, PT, PT, PT, PT, 0x80, 0x8 ;  /* 0x000000000008781c */ /* 0x000fe20003f4f070 */
[----:B------:R-:W-:Y:S02]  /*3dc0*/  UIADD3 UR4, UPT, UPT, UR5, 0x1, URZ ;  /* 0x0000000105047890 */ /* 0x000fe4000fffe0ff */
[----:B------:R-:W-:Y:S02]  /*3dd0*/  UIADD3 UR40, UPT, UPT, UR7, 0x20, URZ ;  /* 0x0000002007287890 */ /* 0x000fe4000fffe0ff */
[----:B------:R-:W-:Y:S01]  /*3de0*/  UISETP.NE.AND UP1, UPT, UR4, 0x4, UPT ;  /* 0x000000040400788c */ /* 0x000fe2000bf25270 */
[----:B------:R-:W-:Y:S01]  /*3df0*/  PLOP3.LUT P0, PT, PT, PT, UP0, 0x80, 0x8 ;  /* 0x000000000008781c */ /* 0x000fe20003f0f008 */
[----:B------:R-:W-:Y:S02]  /*3e00*/  UIADD3 UR37, UPT, UPT, UR37, 0x1, URZ ;  /* 0x0000000125257890 */ /* 0x000fe4000fffe0ff */
[----:B------:R-:W-:Y:S02]  /*3e10*/  USEL UR6, URZ, 0x1, UP1 ;  /* 0x00000001ff067887 */ /* 0x000fe40008800000 */
[----:B------:R-:W-:Y:S02]  /*3e20*/  USEL UR38, UR4, URZ, UP1 ;  /* 0x000000ff04267287 */ /* 0x000fe40008800000 */
[----:B------:R-:W-:Y:S02]  /*3e30*/  UIADD3 UR39, UPT, UPT, UR39, -0x1, URZ ;  /* 0xffffffff27277890 */ /* 0x000fe4000fffe0ff */
[----:B------:R-:W-:Y:S01]  /*3e40*/  @UP0 ULEA UR4, UR38, UR41, 0x3 ;  /* 0x0000002926040291 */ /* 0x000fe2000f8e18ff */
[----:B------:R-:W-:Y:S01]  /*3e50*/  LOP3.LUT R2, R2, UR6, RZ, 0x3c, !PT ;  /* 0x0000000602027c12 */ /* 0x000fe2000f8e3cff */
[----:B------:R-:W-:Y:S02]  /*3e60*/  ULEA UR6, UR5, UR45, 0xb ;  /* 0x0000002d05067291 */ /* 0x000fe4000f8e58ff */
[----:B------:R-:W-:Y:S01]  /*3e70*/  UISETP.NE.AND UP0, UPT, UR37, UR42, UPT ;  /* 0x0000002a2500728c */ /* 0x000fe2000bf05270 */
[----:B-1----:R-:W-:Y:S01]  /*3e80*/  @P0 SHF.L.U32 R0, R2, 0x1f, RZ ;  /* 0x0000001f02000819 */ /* 0x002fe200000006ff */
[----:B------:R-:W-:Y:S02]  /*3e90*/  UIADD3 UR34, UPT, UPT, UR6, 0x2, URZ ;  /* 0x0000000206227890 */ /* 0x000fe4000fffe0ff */
[----:B------:R-:W-:Y:S01]  /*3ea0*/  UIADD3 UR30, UPT, UPT, UR6, 0x4, URZ ;  /* 0x00000004061e7890 */ /* 0x000fe2000fffe0ff */
[----:B------:R2:W3:Y:S01]  /*3eb0*/  @P0 SYNCS.PHASECHK.TRANS64.TRYWAIT P2, [UR4], R0 ;  /* 0x00000000ff0005a7 */ /* 0x0004e20008041104 */
[----:B------:R-:W-:Y:S02]  /*3ec0*/  ULEA UR4, UR5, UR44, 0xa ;  /* 0x0000002c05047291 */ /* 0x000fe4000f8e50ff */
[----:B------:R-:W-:Y:S02]  /*3ed0*/  UIADD3 UR26, UPT, UPT, UR6, 0x6, URZ ;  /* 0x00000006061a7890 */ /* 0x000fe4000fffe0ff */
        /* <DEDUP_REMOVED lines=10> */
[----:B------:R-:W-:Y:S01]  /*3f80*/  UIADD3 UR8, UPT, UPT, UR4, 0x206, URZ ;  /* 0x0000020604087890 */ /* 0x000fe2000fffe0ff */
[----:B------:R-:W-:Y:S01]  /*3f90*/  UMOV UR7, 0x40004040 ;  /* 0x4000404000077882 */ /* 0x000fe20000000000 */
[----:B------:R-:W-:Y:S01]  /*3fa0*/  UMOV UR5, 0x40004040 ;  /* 0x4000404000057882 */ /* 0x000fe20000000000 */
[----:B------:R-:W-:Y:S01]  /*3fb0*/  UMOV UR35, 0x40004040 ;  /* 0x4000404000237882 */ /* 0x000fe20000000000 */
[----:B------:R1:W-:Y:S01]  /*3fc0*/  UTCHMMA.2CTA gdesc[UR4], gdesc[UR6], tmem[UR36], tmem[UR62], idesc[UR63], UP2 ;  /* 0x00ff3e06040075ea */ /* 0x0003e20009200024 */
[----:B------:R-:W-:Y:S01]  /*3fd0*/  UPLOP3.LUT UP2, UPT, UPT, UPT, UPT, 0x80, 0x8 ;  /* 0x000000000008789c */ /* 0x000fe20003f4f070 */
[----:B------:R-:W-:Y:S01]  /*3fe0*/  UMOV UR33, 0x40004040 ;  /* 0x4000404000217882 */ /* 0x000fe20000000000 */
[----:B------:R-:W-:Y:S01]  /*3ff0*/  UMOV UR31, 0x40004040 ;  /* 0x40004040001f7882 */ /* 0x000fe20000000000 */
[----:B------:R2:W-:Y:S01]  /*4000*/  UTCHMMA.2CTA gdesc[UR32], gdesc[UR34], tmem[UR36], tmem[UR60], idesc[UR61], UPT ;  /* 0x00ff3c22200075ea */ /* 0x0005e2000ba00024 */
        /* <DEDUP_REMOVED lines=14> */
[----:B------:R-:W-:Y:S01]  /*40f0*/  UMOV UR9, 0x40004040 ;  /* 0x4000404000097882 */ /* 0x000fe20000000000 */
[----:B------:R2:W-:Y:S01]  /*4100*/  UTCHMMA.2CTA gdesc[UR12], gdesc[UR14], tmem[UR36], tmem[UR50], idesc[UR51], UPT ;  /* 0x00ff320e0c0075ea */ /* 0x0005e2000ba00024 */
[----:B------:R2:W-:Y:S01]  /*4110*/  UTCHMMA.2CTA gdesc[UR8], gdesc[UR10], tmem[UR36], tmem[UR48], idesc[UR49], UPT ;  /* 0x00ff300a080075ea */ /* 0x0005e2000ba00024 */
[----:B------:R2:W-:Y:S01]  /*4120*/  UTCBAR.2CTA.MULTICAST [UR40], URZ, UR43 ;  /* 0x000000ff280073e9 */ /* 0x0005e2000820082b */
[----:B-1----:R-:W-:Y:S01]  /*4130*/  UMOV UR5, UR38 ;  /* 0x0000002600057c82 */ /* 0x002fe20008000000 */
[----:B------:R-:W-:Y:S05]  /*4140*/  BRA.U UP0, `(.L_x_75) ;  /* 0xfffffffd00007547 */ /* 0x000fea000b83ffff */
.L_x_72:
[----:B------:R-:W-:Y:S01]  /*4150*/  UIADD3 UR4, UPT, UPT, UR46, 0xb0, URZ ;  /* 0x000000b02e047890 */ /* 0x000fe2000fffe0ff */
[----:B------:R-:W-:-:S08]  /*4160*/  UMOV UR37, UR42 ;  /* 0x0000002a00257c82 */ /* 0x000fd00008000000 */
[----:B------:R4:W-:Y:S01]  /*4170*/  UTCBAR.2CTA.MULTICAST [UR4], URZ, UR65 ;  /* 0x000000ff040073e9 */ /* 0x0009e20008200841 */
[----:B------:R-:W-:Y:S02]  /*4180*/  NOP ;  /* 0x0000000000007918 */ /* 0x000fe40000000000 */
.L_x_70:
[----:B----4-:R-:W-:Y:S01]  /*4190*/  UIADD3 UR4, UPT, UPT, UR47, 0x1, URZ ;  /* 0x000000012f047890 */ /* 0x010fe2000fffe0ff */
[----:B------:R-:W-:-:S03]  /*41a0*/  ISETP.NE.AND P0, PT, R8, 0x2, PT ;  /* 0x000000020800780c */ /* 0x000fc60003f05270 */
[----:B------:R-:W-:Y:S01]  /*41b0*/  UISETP.NE.AND UP0, UPT, UR4, 0x4, UPT ;  /* 0x000000040400788c */ /* 0x000fe2000bf05270 */
[----:B-12---:R-:W-:Y:S02]  /*41c0*/  SEL R0, RZ, 0x1, P0 ;  /* 0x00000001ff007807 */ /* 0x006fe40000000000 */
[----:B------:R-:W-:Y:S01]  /*41d0*/  SEL R8, R8, RZ, P0 ;  /* 0x000000ff08087207 */ /* 0x000fe20000000000 */
[----:B------:R-:W-:Y:S01]  /*41e0*/  USEL UR5, URZ, 0x1, UP0 ;  /* 0x00000001ff057887 */ /* 0x000fe20008000000 */
[----:B------:R-:W-:Y:S01]  /*41f0*/  LOP3.LUT R3, R3, R0, RZ, 0x3c, !PT ;  /* 0x0000000003037212 */ /* 0x000fe200078e3cff */
[----:B------:R-:W-:-:S04]  /*4200*/  USEL UR47, UR4, URZ, UP0 ;  /* 0x000000ff042f7287 */ /* 0x000fc80008000000 */
[----:B------:R-:W-:Y:S01]  /*4210*/  LOP3.LUT R9, R9, UR5, RZ, 0x3c, !PT ;  /* 0x0000000509097c12 */ /* 0x000fe2000f8e3cff */
[----:B------:R-:W-:Y:S07]  /*4220*/  @P1 BRA `(.L_x_76) ;  /* 0xfffffff800381947 */ /* 0x000fee000383ffff */
[----:B------:R-:W1:Y:S01]  /*4230*/  S2UR UR8, SR_CgaCtaId ;  /* 0x00000000000879c3 */ /* 0x000e620000008800 */
[----:B------:R-:W-:Y:S01]  /*4240*/  ELECT P0, URZ, PT ;  /* 0x0000000000ff782f */ /* 0x000fe20003800000 */
[----:B------:R-:W-:Y:S01]  /*4250*/  HFMA2 R0, -RZ, RZ, 0, 5.9604644775390625e-08 ;  /* 0x00000001ff007431 */ /* 0x000fe200000001ff */
[----:B------:R-:W-:-:S05]  /*4260*/  UMOV UR4, 0x40 ;  /* 0x0000004000047882 */ /* 0x000fca0000000000 */
[----:B------:R-:W-:Y:S01]  /*4270*/  UVIRTCOUNT.DEALLOC.SMPOOL 0x80 ;  /* 0x000000800000784c */ /* 0x000fe20000000000 */
[----:B------:R-:W-:Y:S02]  /*4280*/  UISETP.NE.AND UP1, UPT, UR68, URZ, UPT ;  /* 0x000000ff4400728c */ /* 0x000fe4000bf25270 */
[----:B-1----:R-:W-:-:S09]  /*4290*/  ULEA UR8, UR8, UR4, 0x18 ;  /* 0x0000000408087291 */ /* 0x002fd2000f8ec0ff */
[----:B------:R1:W-:Y:S01]  /*42a0*/  @P0 STS.U8 [UR8+0x1c], R0 ;  /* 0x00001c00ff000988 */ /* 0x0003e20008000008 */
[----:B------:R-:W-:Y:S05]  /*42b0*/  BRA.U UP1, `(.L_x_77) ;  /* 0x0000000101a07547 */ /* 0x000fea000b800000 */
[----:B------:R-:W-:Y:S01]  /*42c0*/  UIADD3 UR7, UPT, UPT, UR41, 0xd0, URZ ;  /* 0x000000d029077890 */ /* 0x000fe2000fffe0ff */
[----:B------:R-:W-:-:S03]  /*42d0*/  SHF.L.U32 R2, R9, 0x1f, RZ ;  /* 0x0000001f09027819 */ /* 0x000fc600000006ff */
[----:B------:R-:W-:-:S09]  /*42e0*/  ULEA UR4, UR47, UR7, 0x3 ;  /* 0x000000072f047291 */ /* 0x000fd2000f8e18ff */
[----:B------:R-:W2:Y:S02]  /*42f0*/  SYNCS.PHASECHK.TRANS64.TRYWAIT P0, [UR4], R2 ;  /* 0x00000002ff0075a7 */ /* 0x000ea40008001104 */
[----:B--2---:R-:W-:Y:S05]  /*4300*/  @!P0 BRA `(.L_x_78) ;  /* 0x0000008400e08947 */ /* 0x004fea0003800000 */
.L_x_210:
        /* <DEDUP_REMOVED lines=9> */
.L_x_212:
        /* <DEDUP_REMOVED lines=9> */
.L_x_214:
[----:B------:R-:W-:-:S04]  /*4430*/  UIADD3 UR4, UPT, UPT, UR4, 0x1, URZ ;  /* 0x0000000104047890 */ /* 0x000fc8000fffe0ff */
[----:B------:R-:W-:-:S04]  /*4440*/  UISETP.NE.AND UP0, UPT, UR4, 0x4, UPT ;  /* 0x000000040400788c */ /* 0x000fc8000bf05270 */
[----:B------:R-:W-:Y:S02]  /*4450*/  USEL UR5, URZ, 0x1, UP0 ;  /* 0x00000001ff057887 */ /* 0x000fe40008000000 */
[----:B------:R-:W-:-:S04]  /*4460*/  USEL UR4, UR4, URZ, UP0 ;  /* 0x000000ff04047287 */ /* 0x000fc80008000000 */
[----:B------:R-:W-:Y:S01]  /*4470*/  ULEA UR4, UR4, UR7, 0x3 ;  /* 0x0000000704047291 */ /* 0x000fe2000f8e18ff */
[----:B------:R-:W-:-:S04]  /*4480*/  LOP3.LUT R2, R2, UR5, RZ, 0x3c, !PT ;  /* 0x0000000502027c12 */ /* 0x000fc8000f8e3cff */
[----:B------:R-:W-:Y:S01]  /*4490*/  SHF.L.U32 R2, R2, 0x1f, RZ ;  /* 0x0000001f02027819 */ /* 0x000fe200000006ff */
[----:B-1----:R-:W-:-:S04]  /*44a0*/  IMAD.U32 R0, RZ, RZ, UR4 ;  /* 0x00000004ff007e24 */ /* 0x002fc8000f8e00ff */
[----:B------:R1:W2:Y:S03]  /*44b0*/  SYNCS.PHASECHK.TRANS64.TRYWAIT P0, [R0+URZ], R2 ;  /* 0x00000002000075a7 */ /* 0x0002a600080011ff */
[----:B--2---:R-:W-:Y:S05]  /*44c0*/  @!P0 NANOSLEEP.SYNCS 0x989680 ;  /* 0x009896800000895d */ /* 0x004fea0003900000 */
[----:B------:R-:W2:Y:S02]  /*44d0*/  @!P0 SYNCS.PHASECHK.TRANS64 P0, [R0+URZ], R2 ;  /* 0x00000002000085a7 */ /* 0x000ea400080010ff */
[----:B--2---:R-:W-:Y:S05]  /*44e0*/  @P0 BRA `(.L_x_81) ;  /* 0x0000000000200947 */ /* 0x004fea0003800000 */
.L_x_82:
[----:B--2---:R2:W4:Y:S02]  /*44f0*/  SYNCS.PHASECHK.TRANS64.TRYWAIT P0, [R0+URZ], R2 ;  /* 0x00000002000075a7 */ /* 0x00452400080011ff */
[----:B----4-:R-:W-:Y:S05]  /*4500*/  @!P0 NANOSLEEP.SYNCS 0x989680 ;  /* 0x009896800000895d */ /* 0x010fea0003900000 */
[----:B------:R-:W4:Y:S02]  /*4510*/  @!P0 SYNCS.PHASECHK.TRANS64 P0, [R0+URZ], R2 ;  /* 0x00000002000085a7 */ /* 0x000f2400080010ff */
[----:B----4-:R-:W-:Y:S05]  /*4520*/  @!P0 BRA `(.L_x_82) ;  /* 0xfffffffc00f08947 */ /* 0x010fea000383ffff */
[----:B------:R-:W-:Y:S05]  /*4530*/  BRA `(.L_x_81) ;  /* 0x00000000000c7947 */ /* 0x000fea0003800000 */
.L_x_77:
[----:B------:R-:W-:-:S04]  /*4540*/  UIADD3 UR4, UPT, UPT, UR41, 0x110, URZ ;  /* 0x0000011029047890 */ /* 0x000fc8000fffe0ff */
[----:B------:R-:W-:-:S09]  /*4550*/  UPRMT UR4, UR69, 0x654, UR4 ;  /* 0x0000065445047896 */ /* 0x000fd20008000004 */
[----:B------:R-:W-:Y:S03]  /*4560*/  SYNCS.ARRIVE.TRANS64.RED.A1T0 RZ, [UR4], RZ ;  /* 0x000000ffffff79a7 */ /* 0x000fe60008100404 */
.L_x_81:
[----:B-12---:R-:W-:Y:S01]  /*4570*/  SHF.L.U32 R2, RZ, 0x1f, RZ ;  /* 0x0000001fff027819 */ /* 0x006fe200000006ff */
[----:B------:R-:W-:Y:S01]  /*4580*/  UIADD3 UR4, UPT, UPT, UR41, 0x110, URZ ;  /* 0x0000011029047890 */ /* 0x000fe2000fffe0ff */
[----:B------:R-:W-:Y:S02]  /*4590*/  PLOP3.LUT P0, PT, PT, PT, UP1, 0x80, 0x8 ;  /* 0x000000000008781c */ /* 0x000fe40003f0f018 */
[----:B------:R-:W1:Y:S02]  /*45a0*/  SYNCS.PHASECHK.TRANS64.TRYWAIT P1, [UR41+0x110], R2 ;  /* 0x00011002ff0075a7 */ /* 0x000e640008021129 */
[----:B-1----:R-:W-:Y:S09]  /*45b0*/  @!P1 BRA `(.L_x_83) ;  /* 0x00000084007c9947 */ /* 0x002ff20003800000 */
.L_x_216:
[----:B------:R-:W-:Y:S01]  /*45c0*/  @!UP1 UPRMT UR4, UR69, 0x654, UR4 ;  /* 0x0000065445049896 */ /* 0x000fe20008000004 */
[----:B------:R-:W-:Y:S01]  /*45d0*/  UMOV UR5, 0xffff ;  /* 0x0000ffff00057882 */ /* 0x000fe20000000000 */
[----:B------:R-:W-:-:S07]  /*45e0*/  UMOV UR6, 0x1 ;  /* 0x0000000100067882 */ /* 0x000fce0000000000 */
[----:B------:R-:W-:Y:S01]  /*45f0*/  @!P0 SYNCS.ARRIVE.TRANS64.RED.A1T0 RZ, [UR4], RZ ;  /* 0x000000ffffff89a7 */ /* 0x000fe20008100404 */
[----:B------:R-:W-:Y:S01]  /*4600*/  NOP ;  /* 0x0000000000007918 */ /* 0x000fe20000000000 */
[----:B-1----:R-:W1:Y:S01]  /*4610*/  LDS R0, [UR8+0x14] ;  /* 0x00001408ff007984 */ /* 0x002e620008000800 */
[----:B------:R-:W-:-:S04]  /*4620*/  ULOP3.LUT UR4, UR67, 0xffff, URZ, 0xc0, !UPT ;  /* 0x0000ffff43047892 */ /* 0x000fc8000f8ec0ff */
[----:B------:R-:W-:-:S04]  /*4630*/  USHF.R.U32.HI UR4, URZ, 0x5, UR4 ;  /* 0x00000005ff047899 */ /* 0x000fc80008011604 */
[----:B------:R-:W-:Y:S02]  /*4640*/  USHF.L.U32 UR5, UR5, UR4, URZ ;  /* 0x0000000405057299 */ /* 0x000fe400080006ff */
[----:B------:R-:W-:-:S04]  /*4650*/  USHF.L.U32 UR4, UR6, UR4, URZ ;  /* 0x0000000406047299 */ /* 0x000fc800080006ff */
[----:B-1----:R-:W-:-:S04]  /*4660*/  LOP3.LUT R0, R0, UR5, RZ, 0xc0, !PT ;  /* 0x0000000500007c12 */ /* 0x002fc8000f8ec0ff */
[----:B------:R-:W-:-:S13]  /*4670*/  ISETP.NE.AND P0, PT, R0, UR5, PT ;  /* 0x0000000500007c0c */ /* 0x000fda000bf05270 */
[----:B------:R-:W-:Y:S05]  /*4680*/  @P0 BRA `(.L_x_84) ;  /* 0x0000000000580947 */ /* 0x000fea0003800000 */
[----:B------:R-:W1:Y:S02]  /*4690*/  LDS R0, [UR8+0x18] ;  /* 0x00001808ff007984 */ /* 0x000e640008000800 */
[----:B-1----:R-:W-:-:S04]  /*46a0*/  LOP3.LUT R0, R0, UR4, RZ, 0xc0, !PT ;  /* 0x0000000400007c12 */ /* 0x002fc8000f8ec0ff */
[----:B------:R-:W-:-:S13]  /*46b0*/  ISETP.NE.AND P0, PT, R0, UR4, PT ;  /* 0x0000000400007c0c */ /* 0x000fda000bf05270 */
[----:B------:R-:W-:Y:S05]  /*46c0*/  @P0 BRA `(.L_x_85) ;  /* 0x00000000003c0947 */ /* 0x000fea0003800000 */
[----:B------:R-:W1:Y:S01]  /*46d0*/  S2R R2, SR_LANEID ;  /* 0x0000000000027919 */ /* 0x000e620000000000 */
[----:B------:R-:W-:-:S06]  /*46e0*/  ULOP3.LUT UR5, URZ, UR5, URZ, 0x33, !UPT ;  /* 0x00000005ff057292 */ /* 0x000fcc000f8e33ff */
[----:B------:R-:W-:-:S04]  /*46f0*/  IMAD.U32 R0, RZ, RZ, UR5 ;  /* 0x00000005ff007e24 */ /* 0x000fc8000f8e00ff */
[----:B------:R2:W4:Y:S02]  /*4700*/  REDUX UR7, R0 ;  /* 0x00000000000773c4 */ /* 0x0005240000000000 */
[----:B------:R1:W-:Y:S01]  /*4710*/  UTCATOMSWS.AND URZ, UR5 ;  /* 0x0000000500ff79e3 */ /* 0x0003e20008000000 */
[----:B--2---:R-:W-:Y:S01]  /*4720*/  LOP3.LUT R0, RZ, UR4, RZ, 0x33, !PT ;  /* 0x00000004ff007c12 */ /* 0x004fe2000f8e33ff */
[----:B------:R-:W-:Y:S02]  /*4730*/  VOTEU.ANY UR4, UPT, PT ;  /* 0x0000000000047886 */ /* 0x000fe400038e0100 */
[----:B------:R-:W-:Y:S02]  /*4740*/  UFLO.U32 UR4, UR4 ;  /* 0x00000004000472bd */ /* 0x000fe400080e0000 */
[----:B------:R-:W2:Y:S04]  /*4750*/  REDUX UR6, R0 ;  /* 0x00000000000673c4 */ /* 0x000ea80000000000 */
[----:B-1----:R-:W-:-:S02]  /*4760*/  ISETP.EQ.U32.AND P0, PT, R2, UR4, PT ;  /* 0x0000000402007c0c */ /* 0x002fc4000bf02070 */
[----:B----4-:R-:W-:-:S11]  /*4770*/  MOV R2, UR7 ;  /* 0x0000000700027c02 */ /* 0x010fd60008000f00 */
[----:B------:R1:W-:Y:S01]  /*4780*/  @P0 ATOMS.AND RZ, [UR8+0x14], R2 ;  /* 0x00001402ffff098c */ /* 0x0003e2000a800008 */
[----:B--2---:R-:W-:-:S05]  /*4790*/  IMAD.U32 R0, RZ, RZ, UR6 ;  /* 0x00000006ff007e24 */ /* 0x004fca000f8e00ff */
[----:B------:R1:W-:Y:S01]  /*47a0*/  @P0 ATOMS.AND RZ, [UR8+0x18], R0 ;  /* 0x00001800ffff098c */ /* 0x0003e2000a800008 */
[----:B------:R-:W-:Y:S05]  /*47b0*/  BRA `(.L_x_86) ;  /* 0x0000000000147947 */ /* 0x000fea0003800000 */
.L_x_85:
[----:B------:R-:W-:Y:S02]  /*47c0*/  MOV R2, 0x47e0 ;  /* 0x000047e000027802 */ /* 0x000fe40000000f00 */
[----:B---3-5:R-:W-:Y:S05]  /*47d0*/  CALL.REL.NOINC `($__internal_0_$__cuda_sm10x_tcgen05_guardrail_trap_col_being_dealloced_not_returned_by_alloc) ;  /* 0x0000008c000c7944 */ /* 0x028fea0003c00000 */
[----:B------:R-:W-:Y:S05]  /*47e0*/  BRA `(.L_x_86) ;  /* 0x0000000000087947 */ /* 0x000fea0003800000 */
.L_x_84:
[----:B------:R-:W-:Y:S02]  /*47f0*/  MOV R2, 0x4810 ;  /* 0x0000481000027802 */ /* 0x000fe40000000f00 */
[----:B---3-5:R-:W-:Y:S05]  /*4800*/  CALL.REL.NOINC `($__internal_2_$__cuda_sm10x_tcgen05_guardrail_trap_unallocated_columns_being_dealloced) ;  /* 0x0000008c00187944 */ /* 0x028fea0003c00000 */
.L_x_86:
[----:B------:R-:W-:Y:S01]  /*4810*/  NOP ;  /* 0x0000000000007918 */ /* 0x000fe20000000000 */
[----:B------:R-:W-:Y:S05]  /*4820*/  EXIT ;  /* 0x000000000000794d */ /* 0x000fea0003800000 */
.L_x_57:
[----:B------:R-:W-:-:S09]  /*4830*/  UISETP.NE.OR UP0, UPT, UR22, 0x3, !UP4 ;  /* 0x000000031600788c */ /* 0x000fd2000e705670 */
[----:B------:R-:W-:Y:S05]  /*4840*/  BRA.U UP0, `(.L_x_87) ;  /* 0x0000001900947547 */ /* 0x000fea000b800000 */
[----:B------:R-:W2:Y:S01]  /*4850*/  LDCU UR38, c[0x0][0x370] ;  /* 0x00006e00ff2677ac */ /* 0x000ea20008000800 */
[----:B------:R-:W3:Y:S01]  /*4860*/  LDC.64 R16, c[0x0][0x348] ;  /* 0x0000d200ff107b82 */ /* 0x000ee20000000a00 */
[----:B------:R-:W-:Y:S01]  /*4870*/  HFMA2 R14, -RZ, RZ, 0, 0 ;  /* 0x00000000ff0e7431 */ /* 0x000fe200000001ff */
[----:B------:R-:W-:Y:S01]  /*4880*/  MOV R13, RZ ;  /* 0x000000ff000d7202 */ /* 0x000fe20000000f00 */
[----:B------:R-:W2:Y:S01]  /*4890*/  LDCU.128 UR56, c[0x0][0xb10] ;  /* 0x00016200ff3877ac */ /* 0x000ea20008000c00 */
[----:B------:R-:W-:Y:S01]  /*48a0*/  HFMA2 R7, -RZ, RZ, 0, 0.0078125 ;  /* 0x00002000ff077431 */ /* 0x000fe200000001ff */
[----:B------:R-:W4:Y:S03]  /*48b0*/  LDCU UR37, c[0x0][0x374] ;  /* 0x00006e80ff2577ac */ /* 0x000f260008000800 */
[----:B------:R-:W1:Y:S01]  /*48c0*/  LDC.64 R2, c[0x0][0x888] ;  /* 0x00022200ff027b82 */ /* 0x000e620000000a00 */
[----:B------:R-:W4:Y:S01]  /*48d0*/  LDCU UR15, c[0x0][0xb0c] ;  /* 0x00016180ff0f77ac */ /* 0x000f220008000800 */
[----:B------:R-:W3:Y:S06]  /*48e0*/  LDCU UR47, c[0x0][0xb20] ;  /* 0x00016400ff2f77ac */ /* 0x000eec0008000800 */
[----:B------:R-:W1:Y:S01]  /*48f0*/  LDC.64 R4, c[0x0][0x890] ;  /* 0x00022400ff047b82 */ /* 0x000e620000000a00 */
[----:B------:R-:W3:Y:S01]  /*4900*/  LDCU UR4, c[0x0][0xb30] ;  /* 0x00016600ff0477ac */ /* 0x000ee20008000800 */
[----:B--2---:R-:W-:-:S02]  /*4910*/  UIMAD.WIDE.U32 UR8, UR38, UR56, URZ ;  /* 0x00000038260872a5 */ /* 0x004fc4000f8e00ff */
[----:B----4-:R-:W-:Y:S01]  /*4920*/  UIMAD.WIDE.U32 UR6, UR37, UR59, URZ ;  /* 0x0000003b250672a5 */ /* 0x010fe2000f8e00ff */
[----:B------:R-:W-:Y:S01]  /*4930*/  UMOV UR21, 0x400 ;  /* 0x0000040000157882 */ /* 0x000fe20000000000 */
[----:B------:R-:W-:Y:S02]  /*4940*/  UPLOP3.LUT UP1, UPT, UPT, UPT, UPT, 0x40, 0x4 ;  /* 0x000000000004789c */ /* 0x000fe40003f2e870 */
[----:B------:R-:W-:Y:S01]  /*4950*/  ULEA UR21, UR53, UR21, 0x18 ;  /* 0x0000001535157291 */ /* 0x000fe2000f8ec0ff */
[----:B------:R-:W-:Y:S02]  /*4960*/  UMOV UR8, UR9 ;  /* 0x0000000900087c82 */ /* 0x000fe40008000000 */
[----:B------:R-:W-:Y:S01]  /*4970*/  UMOV UR6, UR7 ;  /* 0x0000000700067c82 */ /* 0x000fe20008000000 */
[----:B------:R-:W-:Y:S02]  /*4980*/  UISETP.GE.AND UP0, UPT, UR45, 0x1, UPT ;  /* 0x000000012d00788c */ /* 0x000fe4000bf06270 */
[----:B------:R-:W-:Y:S01]  /*4990*/  UISETP.NE.AND UP4, UPT, UR45, 0x1, UPT ;  /* 0x000000012d00788c */ /* 0x000fe2000bf85270 */
[----:B------:R-:W2:Y:S01]  /*49a0*/  LDCU.64 UR22, c[0x0][0xb28] ;  /* 0x00016500ff1677ac */ /* 0x000ea20008000a00 */
[----:B------:R-:W-:-:S02]  /*49b0*/  UISETP.NE.AND UP6, UPT, UR15, 0x1, UPT ;  /* 0x000000010f00788c */ /* 0x000fc4000bfc5270 */
[----:B------:R-:W-:Y:S02]  /*49c0*/  UISETP.NE.AND UP5, UPT, UR58, 0x1, UPT ;  /* 0x000000013a00788c */ /* 0x000fe4000bfa5270 */
[----:B------:R-:W-:Y:S02]  /*49d0*/  UIADD3 UR49, UPT, UPT, UR21, 0x40, URZ ;  /* 0x0000004015317890 */ /* 0x000fe4000fffe0ff */
[----:B------:R-:W-:Y:S02]  /*49e0*/  UIADD3 UR41, UPT, UPT, UR21, 0x48, URZ ;  /* 0x0000004815297890 */ /* 0x000fe4000fffe0ff */
[----:B------:R-:W-:Y:S02]  /*49f0*/  UIADD3 UR33, UPT, UPT, UR21, 0x50, URZ ;  /* 0x0000005015217890 */ /* 0x000fe4000fffe0ff */
[----:B------:R-:W-:Y:S02]  /*4a00*/  UIADD3 UR25, UPT, UPT, UR21, 0x58, URZ ;  /* 0x0000005815197890 */ /* 0x000fe4000fffe0ff */
[----:B------:R-:W-:-:S02]  /*4a10*/  USHF.R.U32.HI UR46, URZ, UR57, UR8 ;  /* 0x00000039ff2e7299 */ /* 0x000fc40008011608 */
[----:B---3--:R-:W-:Y:S02]  /*4a20*/  USHF.R.U32.HI UR39, URZ, UR47, UR6 ;  /* 0x0000002fff277299 */ /* 0x008fe40008011606 */
[----:B------:R-:W-:-:S11]  /*4a30*/  UISETP.NE.AND UP3, UPT, UR4, 0x1, UPT ;  /* 0x000000010400788c */ /* 0x000fd6000bf65270 */
.L_x_102:
[C---:B------:R-:W-:Y:S02]  /*4a40*/  LEA R12, R14.reuse, UR21, 0x3 ;  /* 0x000000150e0c7c11 */ /* 0x040fe4000f8e18ff */
[----:B------:R-:W-:Y:S02]  /*4a50*/  SHF.L.U32 R0, R13, 0x1f, RZ ;  /* 0x0000001f0d007819 */ /* 0x000fe400000006ff */
[----:B------:R-:W-:Y:S02]  /*4a60*/  LEA R8, R14, UR21, 0x4 ;  /* 0x000000150e087c11 */ /* 0x000fe4000f8e20ff */
[----:B---3--:R-:W3:Y:S02]  /*4a70*/  SYNCS.PHASECHK.TRANS64.TRYWAIT P0, [R12+URZ+0x90], R0 ;  /* 0x000090000c0075a7 */ /* 0x008ee400080011ff */
[----:B---3--:R-:W-:Y:S05]  /*4a80*/  @!P0 BRA `(.L_x_88) ;  /* 0x0000008000608947 */ /* 0x008fea0003800000 */
.L_x_217:
[----:B------:R-:W4:Y:S01]  /*4a90*/  LDS.128 R8, [R8+0x120] ;  /* 0x0001200008087984 */ /* 0x000f220000000c00 */
[----:B------:R-:W-:Y:S01]  /*4aa0*/  UISETP.GE.AND UP0, UPT, UR45, 0x1, UPT ;  /* 0x000000012d00788c */ /* 0x000fe2000bf06270 */
[----:B------:R-:W-:Y:S01]  /*4ab0*/  @!PT LDS RZ, [RZ] ;  /* 0x00000000fffff984 */ /* 0x000fe20000000800 */
[----:B------:R-:W-:Y:S01]  /*4ac0*/  @!PT LDS RZ, [RZ] ;  /* 0x00000000fffff984 */ /* 0x000fe20000000800 */
[----:B------:R-:W-:Y:S01]  /*4ad0*/  @!PT LDS RZ, [RZ] ;  /* 0x00000000fffff984 */ /* 0x000fe20000000800 */
[----:B------:R-:W-:Y:S01]  /*4ae0*/  @!PT LDS RZ, [RZ] ;  /* 0x00000000fffff984 */ /* 0x000fe20000000800 */
[----:B------:R1:W-:Y:S06]  /*4af0*/  MEMBAR.ALL.CTA ;  /* 0x0000000000007992 */ /* 0x0003ec0000008000 */
[----:B-1----:R-:W1:Y:S01]  /*4b00*/  FENCE.VIEW.ASYNC.S ;  /* 0x00000000000073c6 */ /* 0x002e620000000000 */
[----:B----4-:R-:W-:Y:S11]  /*4b10*/  LOP3.LUT P0, RZ, R10, 0x1, RZ, 0xc0, !PT ;  /* 0x000000010aff7812 */ /* 0x010ff6000780c0ff */
[----:B------:R-:W-:Y:S02]  /*4b20*/  @!UPT UIADD3 URZ, UPT, UPT, URZ, URZ, URZ ;  /* 0x000000fffffff290 */ /* 0x000fe4000fffe0ff */
[----:B-1----:R-:W-:Y:S01]  /*4b30*/  VOTEU.ANY UP2, P0 ;  /* 0x0000000000ff7886 */ /* 0x002fe20000040100 */
[----:B------:R-:W-:Y:S11]  /*4b40*/  PLOP3.LUT P0, PT, PT, PT, UP2, 0x80, 0x8 ;  /* 0x000000000008781c */ /* 0x000ff60003f0f028 */
[----:B------:R-:W-:Y:S02]  /*4b50*/  @!UPT UIADD3 URZ, UPT, UPT, URZ, URZ, URZ ;  /* 0x000000fffffff290 */ /* 0x000fe4000fffe0ff */
[----:B---3--:R-:W-:Y:S02]  /*4b60*/  @P0 SHF.R.U32.HI R0, RZ, 0x10, R9 ;  /* 0x00000010ff000819 */ /* 0x008fe40000011609 */
[----:B------:R-:W-:Y:S02]  /*4b70*/  @P0 MOV R6, R8 ;  /* 0x0000000800060202 */ /* 0x000fe40000000f00 */
[----:B------:R-:W-:Y:S01]  /*4b80*/  @P0 R2UR UR4, R0 ;  /* 0x00000000000402ca */ /* 0x000fe200000e0000 */
[----:B------:R-:W-:Y:S01]  /*4b90*/  VIADD R0, R12, 0xa0 ;  /* 0x000000a00c007836 */ /* 0x000fe20000000000 */
[----:B------:R-:W-:Y:S02]  /*4ba0*/  @P0 LOP3.LUT R8, R9, 0xffff, RZ, 0xc0, !PT ;  /* 0x0000ffff09080812 */ /* 0x000fe400078ec0ff */
[----:B------:R-:W-:Y:S02]  /*4bb0*/  @P0 R2UR UR6, R6 ;  /* 0x00000000060602ca */ /* 0x000fe400000e0000 */
[----:B------:R-:W-:Y:S02]  /*4bc0*/  PRMT R0, RZ, 0x654, R0 ;  /* 0x00000654ff007816 */ /* 0x000fe40000000000 */
[----:B------:R-:W-:Y:S02]  /*4bd0*/  @P0 R2UR UR5, R8 ;  /* 0x00000000080502ca */ /* 0x000fe400000e0000 */
[----:B------:R1:W-:Y:S03]  /*4be0*/  SYNCS.ARRIVE.TRANS64.RED.A1T0 RZ, [R0+URZ], RZ ;  /* 0x000000ff00ff79a7 */ /* 0x0003e600081004ff */
[----:B------:R-:W-:Y:S04]  /*4bf0*/  @UP2 UMOV UR31, UR4 ;  /* 0x00000004001f2c82 */ /* 0x000fe80008000000 */
[----:B------:R-:W-:Y:S04]  /*4c00*/  @UP2 UMOV UR14, UR6 ;  /* 0x00000006000e2c82 */ /* 0x000fe80008000000 */
[----:B------:R-:W-:Y:S01]  /*4c10*/  @UP2 UMOV UR13, UR5 ;  /* 0x00000005000d2c82 */ /* 0x000fe20008000000 */
[----:B------:R-:W-:Y:S05]  /*4c20*/  BRA.U !UP0, `(.L_x_89) ;  /* 0x0000000108a47547 */ /* 0x000fea000b800000 */
[----:B------:R-:W-:Y:S02]  /*4c30*/  UIMAD.WIDE.U32 UR16, UR13, UR59, URZ ;  /* 0x0000003b0d1072a5 */ /* 0x000fe4000f8e00ff */
[----:B------:R-:W-:Y:S02]  /*4c40*/  UIMAD.WIDE.U32 UR18, UR14, UR56, URZ ;  /* 0x000000380e1272a5 */ /* 0x000fe4000f8e00ff */
[----:B------:R-:W-:Y:S02]  /*4c50*/  USEL UR4, UR37, UR39, !UP5 ;  /* 0x0000002725047287 */ /* 0x000fe4000e800000 */
[----:B------:R-:W-:Y:S02]  /*4c60*/  USEL UR7, UR38, UR46, !UP6 ;  /* 0x0000002e26077287 */ /* 0x000fe4000f000000 */
[----:B--2---:R-:W-:Y:S02]  /*4c70*/  UIMAD.WIDE.U32 UR8, UR4, UR22, URZ ;  /* 0x00000016040872a5 */ /* 0x004fe4000f8e00ff */
[----:B------:R-:W-:Y:S01]  /*4c80*/  UIMAD.WIDE.U32 UR10, UR7, UR22, URZ ;  /* 0x00000016070a72a5 */ /* 0x000fe2000f8e00ff */
[----:B------:R-:W-:Y:S02]  /*4c90*/  UMOV UR5, UR17 ;  /* 0x0000001100057c82 */ /* 0x000fe40008000000 */
[----:B------:R-:W-:Y:S03]  /*4ca0*/  USHF.R.U32.HI UR6, URZ, UR47, UR5 ;  /* 0x0000002fff067299 */ /* 0x000fe60008011605 */
[----:B------:R-:W-:Y:S01]  /*4cb0*/  UMOV UR5, UR19 ;  /* 0x0000001300057c82 */ /* 0x000fe20008000000 */
[----:B------:R-:W-:Y:S02]  /*4cc0*/  USEL UR6, UR13, UR6, !UP5 ;  /* 0x000000060d067287 */ /* 0x000fe4000e800000 */
[----:B------:R-:W-:Y:S03]  /*4cd0*/  USHF.R.U32.HI UR12, URZ, UR57, UR5 ;  /* 0x00000039ff0c7299 */ /* 0x000fe60008011605 */
[----:B------:R-:W-:Y:S02]  /*4ce0*/  UMOV UR5, UR9 ;  /* 0x0000000900057c82 */ /* 0x000fe40008000000 */
[----:B------:R-:W-:Y:S03]  /*4cf0*/  @UP4 USHF.R.U32.HI UR4, URZ, UR23, UR5 ;  /* 0x00000017ff044299 */ /* 0x000fe60008011605 */
[----:B------:R-:W-:Y:S01]  /*4d00*/  UMOV UR5, UR11 ;  /* 0x0000000b00057c82 */ /* 0x000fe20008000000 */
[----:B------:R-:W-:Y:S02]  /*4d10*/  UIMAD UR4, UR45, UR4, URZ ;  /* 0x000000042d0472a4 */ /* 0x000fe4000f8e02ff */
[----:B------:R-:W-:Y:S02]  /*4d20*/  @UP4 USHF.R.U32.HI UR7, URZ, UR23, UR5 ;  /* 0x00000017ff074299 */ /* 0x000fe40008011605 */
[----:B------:R-:W-:Y:S02]  /*4d30*/  UIMAD.WIDE.U32 UR10, UR6, UR22, URZ ;  /* 0x00000016060a72a5 */ /* 0x000fe4000f8e00ff */
[----:B------:R-:W-:Y:S02]  /*4d40*/  USEL UR5, UR14, UR12, !UP6 ;  /* 0x0000000c0e057287 */ /* 0x000fe4000f000000 */
[----:B------:R-:W-:Y:S02]  /*4d50*/  UIMAD UR8, UR45, UR7, URZ ;  /* 0x000000072d0872a4 */ /* 0x000fe4000f8e02ff */
[----:B------:R-:W-:Y:S03]  /*4d60*/  UISETP.GE.AND UP0, UPT, UR6, UR4, UPT ;  /* 0x000000040600728c */ /* 0x000fe6000bf06270 */
[----:B------:R-:W-:Y:S01]  /*4d70*/  UMOV UR4, UR11 ;  /* 0x0000000b00047c82 */ /* 0x000fe20008000000 */
[----:B------:R-:W-:Y:S02]  /*4d80*/  UISETP.GE.OR UP0, UPT, UR5, UR8, UP0 ;  /* 0x000000080500728c */ /* 0x000fe40008706670 */
[----:B------:R-:W-:Y:S02]  /*4d90*/  USHF.R.U32.HI UR4, URZ, UR23, UR4 ;  /* 0x00000017ff047299 */ /* 0x000fe40008011604 */
[----:B------:R-:W-:Y:S02]  /*4da0*/  UIMAD.WIDE.U32 UR8, UR5, UR22, URZ ;  /* 0x00000016050872a5 */ /* 0x000fe4000f8e00ff */
[----:B------:R-:W-:Y:S04]  /*4db0*/  USEL UR10, UR6, UR4, !UP4 ;  /* 0x00000004060a7287 */ /* 0x000fe8000e000000 */
[----:B------:R-:W-:Y:S01]  /*4dc0*/  UIADD3 UR11, UPT, UPT, -UR10, URZ, URZ ;  /* 0x000000ff0a0b7290 */ /* 0x000fe2000fffe1ff */
[----:B------:R-:W-:Y:S02]  /*4dd0*/  @!UP0 UMOV UR4, UR9 ;  /* 0x0000000900048c82 */ /* 0x000fe40008000000 */
[----:B------:R-:W-:Y:S02]  /*4de0*/  @!UP0 USHF.R.U32.HI UR4, URZ, UR23, UR4 ;  /* 0x00000017ff048299 */ /* 0x000fe40008011604 */
[----:B------:R-:W-:Y:S02]  /*4df0*/  UIMAD UR8, UR45, UR11, UR6 ;  /* 0x0000000b2d0872a4 */ /* 0x000fe4000f8e0206 */
[----:B------:R-:W-:Y:S04]  /*4e00*/  @!UP0 USEL UR4, UR5, UR4, !UP4 ;  /* 0x0000000405048287 */ /* 0x000fe8000e000000 */
[----:B------:R-:W-:Y:S02]  /*4e10*/  @!UP0 UIMAD UR7, UR7, UR8, UR4 ;  /* 0x00000008070782a4 */ /* 0x000fe4000f8e0204 */
[----:B------:R-:W-:Y:S02]  /*4e20*/  @!UP0 UIADD3 UR9, UPT, UPT, UR10, -UR4, URZ ;  /* 0x800000040a098290 */ /* 0x000fe4000fffe0ff */
[----:B------:R-:W-:Y:S02]  /*4e30*/  UIADD3 UR8, UPT, UPT, -UR6, URZ, URZ ;  /* 0x000000ff06087290 */ /* 0x000fe4000fffe1ff */
[----:B------:R-:W-:Y:S02]  /*4e40*/  UIADD3 UR4, UPT, UPT, -UR5, URZ, URZ ;  /* 0x000000ff05047290 */ /* 0x000fe4000fffe1ff */
[----:B------:R-:W-:Y:S03]  /*4e50*/  @!UP0 UIMAD UR6, UR9, UR45, UR5 ;  /* 0x0000002d090682a4 */ /* 0x000fe6000f8e0205 */
[----:B------:R-:W-:Y:S01]  /*4e60*/  @!UP0 UMOV UR5, UR7 ;  /* 0x0000000700058c82 */ /* 0x000fe20008000000 */
[----:B------:R-:W-:Y:S02]  /*4e70*/  UIMAD UR7, UR15, UR4, UR14 ;  /* 0x000000040f0772a4 */ /* 0x000fe4000f8e020e */
[----:B------:R-:W-:Y:S02]  /*4e80*/  UIMAD UR4, UR58, UR8, UR13 ;  /* 0x000000083a0472a4 */ /* 0x000fe4000f8e020d */
[----:B------:R-:W-:Y:S02]  /*4e90*/  UIMAD UR14, UR5, UR15, UR7 ;  /* 0x0000000f050e72a4 */ /* 0x000fe4000f8e0207 */
[----:B------:R-:W-:Y:S11]  /*4ea0*/  UIMAD UR13, UR6, UR58, UR4 ;  /* 0x0000003a060d72a4 */ /* 0x000ff6000f8e0204 */
[----:B------:R-:W-:Y:S01]  /*4eb0*/  @!UPT UIADD3 URZ, UPT, UPT, URZ, URZ, URZ ;  /* 0x000000fffffff290 */ /* 0x000fe2000fffe0ff */
.L_x_89:
[----:B------:R-:W3:Y:S01]  /*4ec0*/  @!UP3 LDCU.128 UR8, c[0x0][0xb10] ;  /* 0x00016200ff08b7ac */ /* 0x000ee20008000c00 */
[----:B------:R-:W-:Y:S01]  /*4ed0*/  IMAD.MOV.U32 R10, RZ, RZ, 0x1 ;  /* 0x00000001ff0a7424 */ /* 0x000fe200078e00ff */
[C---:B------:R-:W-:Y:S02]  /*4ee0*/  ISETP.NE.U32.AND P1, PT, R4.reuse, RZ, PT ;  /* 0x000000ff0400720c */ /* 0x040fe40003f25070 */
[----:B------:R-:W-:Y:S02]  /*4ef0*/  ISETP.NE.U32.AND P0, PT, R4, RZ, PT ;  /* 0x000000ff0400720c */ /* 0x000fe40003f05070 */
[C---:B------:R-:W-:Y:S01]  /*4f00*/  ISETP.NE.AND.EX P1, PT, R5.reuse, RZ, PT, P1 ;  /* 0x000000ff0500720c */ /* 0x040fe20003f25310 */
[----:B------:R-:W4:Y:S01]  /*4f10*/  @!UP3 LDCU UR5, c[0x0][0xb0c] ;  /* 0x00016180ff05b7ac */ /* 0x000f220008000800 */
[----:B------:R-:W-:Y:S02]  /*4f20*/  ISETP.NE.AND.EX P0, PT, R5, RZ, PT, P0 ;  /* 0x000000ff0500720c */ /* 0x000fe40003f05300 */
[----:B------:R-:W-:Y:S01]  /*4f30*/  SHF.L.U32 R10, R10, 0x1f, RZ ;  /* 0x0000001f0a0a7819 */ /* 0x000fe200000006ff */
[----:B------:R-:W-:Y:S02]  /*4f40*/  USHF.L.U32 UR50, UR24, 0x8, URZ ;  /* 0x0000000818327899 */ /* 0x000fe400080006ff */
[----:B------:R-:W-:Y:S02]  /*4f50*/  USHF.L.U32 UR51, UR20, 0x6, URZ ;  /* 0x0000000614337899 */ /* 0x000fe400080006ff */
[----:B---3--:R-:W-:Y:S07]  /*4f60*/  UIMAD.WIDE.U32 UR6, UR14, UR8, URZ ;  /* 0x000000080e0672a5 */ /* 0x008fee000f8e00ff */
[----:B------:R-:W-:Y:S01]  /*4f70*/  @!UP3 UMOV UR4, UR7 ;  /* 0x000000070004bc82 */ /* 0x000fe20008000000 */
[----:B----4-:R-:W-:Y:S02]  /*4f80*/  @!UP3 UISETP.NE.AND UP0, UPT, UR5, 0x1, UPT ;  /* 0x000000010500b88c */ /* 0x010fe4000bf05270 */
[----:B------:R-:W-:Y:S02]  /*4f90*/  @!UP3 USHF.R.U32.HI UR4, URZ, UR9, UR4 ;  /* 0x00000009ff04b299 */ /* 0x000fe40008011604 */
[----:B------:R-:W-:Y:S02]  /*4fa0*/  UIMAD.WIDE.U32 UR6, UR13, UR11, URZ ;  /* 0x0000000b0d0672a5 */ /* 0x000fe4000f8e00ff */
[----:B------:R-:W-:Y:S02]  /*4fb0*/  @!UP3 USEL UR8, UR14, UR4, !UP0 ;  /* 0x000000040e08b287 */ /* 0x000fe4000c000000 */
[----:B------:R-:W-:Y:S03]  /*4fc0*/  @!UP3 UISETP.NE.AND UP0, UPT, UR10, 0x1, UPT ;  /* 0x000000010a00b88c */ /* 0x000fe6000bf05270 */
[----:B------:R-:W-:Y:S02]  /*4fd0*/  @!UP3 UMOV UR6, UR7 ;  /* 0x000000070006bc82 */ /* 0x000fe40008000000 */
[----:B------:R-:W3:Y:S02]  /*4fe0*/  @!UP3 LDCU UR4, c[0x0][0xb20] ;  /* 0x00016400ff04b7ac */ /* 0x000ee40008000800 */
[----:B---3--:R-:W-:Y:S04]  /*4ff0*/  @!UP3 USHF.R.U32.HI UR6, URZ, UR4, UR6 ;  /* 0x00000004ff06b299 */ /* 0x008fe80008011606 */
[----:B------:R-:W-:Y:S04]  /*5000*/  @!UP3 USEL UR6, UR13, UR6, !UP0 ;  /* 0x000000060d06b287 */ /* 0x000fe8000c000000 */
[----:B------:R-:W-:Y:S02]  /*5010*/  @!UP3 UIADD3 UR4, UPT, UPT, -UR8, UR6, URZ ;  /* 0x000000060804b290 */ /* 0x000fe4000fffe1ff */
[----:B------:R-:W-:Y:S02]  /*5020*/  @!UP3 UIADD3 UR6, UPT, UPT, UR8, -UR6, URZ ;  /* 0x800000060806b290 */ /* 0x000fe4000fffe0ff */
[----:B------:R-:W-:Y:S02]  /*5030*/  @!UP3 UIMAD UR14, UR4, UR5, UR14 ;  /* 0x00000005040eb2a4 */ /* 0x000fe4000f8e020e */
[----:B------:R-:W-:Y:S01]  /*5040*/  @!UP3 UIMAD UR13, UR6, UR10, UR13 ;  /* 0x0000000a060db2a4 */ /* 0x000fe2000f8e020d */
[----:B------:R-:W-:Y:S11]  /*5050*/  BRA.U UP1, `(.L_x_90) ;  /* 0x0000000101107547 */ /* 0x000ff6000b800000 */
[----:B------:R-:W-:Y:S04]  /*5060*/  MOV R6, UR54 ;  /* 0x0000003600067c02 */ /* 0x000fe80008000f00 */
[----:B------:R-:W-:Y:S04]  /*5070*/  SHF.L.U32 R6, R6, 0x1f, RZ ;  /* 0x0000001f06067819 */ /* 0x000fe800000006ff */
[----:B------:R-:W3:Y:S02]  /*5080*/  SYNCS.PHASECHK.TRANS64.TRYWAIT P2, [UR21+0x88], R6 ;  /* 0x00008806ff0075a7 */ /* 0x000ee40008041115 */
[----:B---3--:R-:W-:Y:S05]  /*5090*/  @!P2 BRA `(.L_x_91) ;  /* 0x0000007800f0a947 */ /* 0x008fea0003800000 */
.L_x_90:
[----:B------:R-:W-:Y:S05]  /*50a0*/  @!P1 BRA `(.L_x_92) ;  /* 0x0000000000309947 */ /* 0x000fea0003800000 */
[----:B------:R-:W-:Y:S01]  /*50b0*/  ISETP.NE.U32.AND P1, PT, R2, RZ, PT ;  /* 0x000000ff0200720c */ /* 0x000fe20003f25070 */
[----:B------:R-:W3:Y:S01]  /*50c0*/  LDCU.64 UR4, c[0x0][0x358] ;  /* 0x00006b00ff0477ac */ /* 0x000ee20008000a00 */
[----:B------:R-:W-:Y:S02]  /*50d0*/  IMAD.MOV.U32 R56, RZ, RZ, 0x1 ;  /* 0x00000001ff387424 */ /* 0x000fe400078e00ff */
[----:B------:R-:W-:Y:S11]  /*50e0*/  ISETP.NE.AND.EX P1, PT, R3, RZ, PT, P1 ;  /* 0x000000ff0300720c */ /* 0x000ff60003f25310 */
[----:B------:R-:W-:Y:S02]  /*50f0*/  @!UPT UIADD3 URZ, UPT, UPT, URZ, URZ, URZ ;  /* 0x000000fffffff290 */ /* 0x000fe4000fffe0ff */
[----:B------:R-:W4:Y:S01]  /*5100*/  @P1 LDC.64 R8, c[0x0][0x888] ;  /* 0x00022200ff081b82 */ /* 0x000f220000000a00 */
[----:B-1----:R-:W-:Y:S04]  /*5110*/  @P1 IMAD R0, R4, UR36, RZ ;  /* 0x0000002404001c24 */ /* 0x002fe8000f8e02ff */
[----:B----4-:R-:W-:Y:S04]  /*5120*/  @P1 IMAD.WIDE R8, R0, 0x4, R8 ;  /* 0x0000000400081825 */ /* 0x010fe800078e0208 */
[----:B------:R-:W-:Y:S01]  /*5130*/  HFMA2 R0, -RZ, RZ, 0, 5.9604644775390625e-08 ;  /* 0x00000001ff007431 */ /* 0x000fe200000001ff */
[----:B---3-5:R3:W5:Y:S04]  /*5140*/  @P1 LDG.E R27, desc[UR4][R8.64] ;  /* 0x00000004081b1981 */ /* 0x028768000c1e1900 */
[----:B------:R-:W-:Y:S01]  /*5150*/  @!P1 PRMT R56, R0, 0x7610, R56 ;  /* 0x0000761000389816 */ /* 0x000fe20000000038 */
[----:B---3--:R-:W4:Y:S06]  /*5160*/  @!P1 LDC R27, c[0x0][0x880] ;  /* 0x00022000ff1b9b82 */ /* 0x008f2c0000000800 */
.L_x_92:
[----:B----45:R-:W-:Y:S01]  /*5170*/  @!P0 FSETP.EQ.AND P1, PT, R27, RZ, PT ;  /* 0x000000ff1b00820b */ /* 0x030fe20003f22000 */
[----:B------:R-:W-:Y:S01]  /*5180*/  @!UPT UIADD3 URZ, UPT, UPT, URZ, URZ, URZ ;  /* 0x000000fffffff290 */ /* 0x000fe2000fffe0ff */
[----:B------:R-:W-:Y:S11]  /*5190*/  @!P0 BRA `(.L_x_93) ;  /* 0x0000000000188947 */ /* 0x000ff60003800000 */
[----:B------:R-:W-:Y:S02]  /*51a0*/  LOP3.LUT P0, RZ, R56, 0xff, RZ, 0xc0, !PT ;  /* 0x000000ff38ff7812 */ /* 0x000fe4000780c0ff */
[----:B------:R-:W-:Y:S04]  /*51b0*/  ISETP.NE.U32.AND P1, PT, R2, RZ, PT ;  /* 0x000000ff0200720c */ /* 0x000fe80003f25070 */
[----:B------:R-:W-:Y:S04]  /*51c0*/  ISETP.NE.AND.EX P1, PT, R3, RZ, PT, P1 ;  /* 0x000000ff0300720c */ /* 0x000fe80003f25310 */
[----:B------:R-:W-:Y:S03]  /*51d0*/  PLOP3.LUT P1, PT, P1, PT, PT, 0x8, 0x80 ;  /* 0x000000000080781c */ /* 0x000fe60000f2e170 */
[----:B------:R-:W-:Y:S11]  /*51e0*/  @P0 FSETP.EQ.AND P1, PT, R27, RZ, PT ;  /* 0x000000ff1b00020b */ /* 0x000ff60003f22000 */
[----:B------:R-:W-:Y:S02]  /*51f0*/  @!UPT UIADD3 URZ, UPT, UPT, URZ, URZ, URZ ;  /* 0x000000fffffff290 */ /* 0x000fe4000fffe0ff */
.L_x_93:
[----:B------:R-:W3:Y:S01]  /*5200*/  SYNCS.PHASECHK.TRANS64.TRYWAIT P2, [UR21+0x60], R10 ;  /* 0x0000600aff0075a7 */ /* 0x000ee20008041115 */
[----:B------:R-:W-:Y:S04]  /*5210*/  ELECT P0, URZ, PT ;  /* 0x0000000000ff782f */ /* 0x000fe80003800000 */
[----:B------:R-:W-:Y:S11]  /*5220*/  PLOP3.LUT P1, PT, P1, P0, PT, 0xf2, 0x2f ;  /* 0x00000000002f781c */ /* 0x000ff60000f21e72 */
[----:B------:R-:W-:Y:S02]  /*5230*/  @!UPT UIADD3 URZ, UPT, UPT, URZ, URZ, URZ ;  /* 0x000000fffffff290 */ /* 0x000fe4000fffe0ff */
[----:B------:R-:W-:Y:S05]  /*5240*/  @!P1 IADD3 R8, P0, PT, R16, 0x580, RZ ;  /* 0x0000058010089810 */ /* 0x000fea0007f1e0ff */
[----:B-1----:R-:W-:Y:S01]  /*5250*/  @!P1 IMAD.X R6, RZ, RZ, R17, P0 ;  /* 0x000000ffff069224 */ /* 0x002fe200000e0611 */
[----:B---3--:R-:W-:Y:S07]  /*5260*/  @!P2 BRA `(.L_x_94) ;  /* 0x000000780094a947 */ /* 0x008fee0003800000 */
.L_x_220:
[----:B------:R-:W-:Y:S01]  /*5270*/  @!P1 R2UR UR5, R8 ;  /* 0x00000000080592ca */ /* 0x000fe200000e0000 */
[----:B------:R-:W-:Y:S01]  /*5280*/  VOTEU.ALL UP0, P1 ;  /* 0x0000000000ff7886 */ /* 0x000fe20000800000 */
[----:B------:R-:W-:Y:S01]  /*5290*/  @!P1 R2UR UR4, R6 ;  /* 0x00000000060492ca */ /* 0x000fe200000e0000 */
[----:B------:R-:W-:Y:S01]  /*52a0*/  UMOV UR16, 0x0 ;  /* 0x0000000000107882 */ /* 0x000fe20000000000 */
[----:B------:R-:W-:Y:S01]  /*52b0*/  UMOV UR17, 0x10000000 ;  /* 0x1000000000117882 */ /* 0x000fe20000000000 */
[----:B------:R-:W-:Y:S01]  /*52c0*/  UMOV UR52, UR36 ;  /* 0x0000002400347c82 */ /* 0x000fe20008000000 */
[----:B------:R-:W-:Y:S01]  /*52d0*/  @!UP0 UIADD3 UR48, UPT, UPT, UR21, 0x200, URZ ;  /* 0x0000020015308890 */ /* 0x000fe2000fffe0ff */
[----:B-1----:R-:W-:Y:S01]  /*52e0*/  @!P1 IMAD.MOV.U32 R0, RZ, RZ, 0x2000 ;  /* 0x00002000ff009424 */ /* 0x002fe200078e00ff */
[----:B------:R-:W-:Y:S02]  /*52f0*/  @!UP0 UIADD3 UR10, UPT, UPT, UR50, 0x80, URZ ;  /* 0x00000080320a8890 */ /* 0x000fe4000fffe0ff */
[----:B------:R-:W-:Y:S01]  /*5300*/  @!UP0 UIADD3 UR8, UPT, UPT, UR21, 0x1200, URZ ;  /* 0x0000120015088890 */ /* 0x000fe2000fffe0ff */
[----:B------:R-:W-:Y:S02]  /*5310*/  VOTEU.ALL UP0, P1 ;  /* 0x0000000000ff7886 */ /* 0x000fe40000800000 */
[----:B------:R-:W-:Y:S01]  /*5320*/  IMAD.U32 R8, RZ, RZ, UR5 ;  /* 0x00000005ff087e24 */ /* 0x000fe2000f8e00ff */
[----:B------:R-:W-:Y:S01]  /*5330*/  UMOV UR9, UR49 ;  /* 0x0000003100097c82 */ /* 0x000fe20008000000 */
[----:B------:R-:W-:Y:S01]  /*5340*/  IMAD.U32 R9, RZ, RZ, UR4 ;  /* 0x00000004ff097e24 */ /* 0x000fe2000f8e00ff */
[----:B------:R-:W-:Y:S01]  /*5350*/  UMOV UR11, UR51 ;  /* 0x00000033000b7c82 */ /* 0x000fe20008000000 */
[----:B------:R-:W-:Y:S01]  /*5360*/  UMOV UR12, UR36 ;  /* 0x00000024000c7c82 */ /* 0x000fe20008000000 */
[----:B------:R-:W-:Y:S01]  /*5370*/  @!P1 R2UR UR4, R8 ;  /* 0x00000000080492ca */ /* 0x000fe200000e0000 */
[----:B------:R-:W-:Y:S01]  /*5380*/  UPRMT UR6, UR53, 0x654, UR49 ;  /* 0x0000065435067896 */ /* 0x000fe20008000031 */
[----:B------:R-:W-:Y:S02]  /*5390*/  @!P1 R2UR UR5, R9 ;  /* 0x00000000090592ca */ /* 0x000fe400000e0000 */
[----:B------:R-:W-:Y:S05]  /*53a0*/  @!P1 IADD3 R8, P0, PT, R16, 0x580, RZ ;  /* 0x0000058010089810 */ /* 0x000fea0007f1e0ff */
[----:B------:R-:W-:Y:S06]  /*53b0*/  @!P1 IMAD.X R6, RZ, RZ, R17, P0 ;  /* 0x000000ffff069224 */ /* 0x000fec00000e0611 */
[----:B------:R1:W-:Y:S01]  /*53c0*/  @!UP0 UTMALDG.3D [UR48], [UR4], desc[UR16] ;  /* 0x00001030040085b4 */ /* 0x0003e20008011000 */
[----:B------:R-:W-:Y:S05]  /*53d0*/  VOTEU.ALL UP0, P1 ;  /* 0x0000000000ff7886 */ /* 0x000fea0000800000 */
[----:B------:R1:W-:Y:S01]  /*53e0*/  @!UP0 UTMALDG.3D [UR8], [UR4], desc[UR16] ;  /* 0x00001008040085b4 */ /* 0x0003e20008011000 */
[----:B------:R1:W-:Y:S01]  /*53f0*/  @!P1 SYNCS.ARRIVE.TRANS64.RED.A0TR RZ, [UR21+0x40], R0 ;  /* 0x00004000ffff99a7 */ /* 0x0003e20008300415 */
[----:B------:R-:W-:Y:S01]  /*5400*/  SYNCS.ARRIVE.TRANS64.RED.A1T0 RZ, [UR6], RZ ;  /* 0x000000ffffff79a7 */ /* 0x000fe20008100406 */
[----:B------:R-:W3:Y:S02]  /*5410*/  SYNCS.PHASECHK.TRANS64.TRYWAIT P2, [UR21+0x68], R10 ;  /* 0x0000680aff0075a7 */ /* 0x000ee40008041115 */
[----:B-1-3--:R-:W-:Y:S05]  /*5420*/  @!P2 BRA `(.L_x_95) ;  /* 0x00000078003ca947 */ /* 0x00afea0003800000 */
.L_x_222:
        /* <DEDUP_REMOVED lines=9> */
[----:B------:R-:W-:Y:S02]  /*54c0*/  @!UP0 UIADD3 UR10, UPT, UPT, UR50, 0x90, URZ ;  /* 0x00000090320a8890 */ /* 0x000fe4000fffe0ff */
[----:B------:R-:W-:Y:S01]  /*54d0*/  @!UP0 UIADD3 UR8, UPT, UPT, UR21, 0x3200, URZ ;  /* 0x0000320015088890 */ /* 0x000fe2000fffe0ff */
[----:B------:R-:W-:Y:S01]  /*54e0*/  IMAD.U32 R8, RZ, RZ, UR5 ;  /* 0x00000005ff087e24 */ /* 0x000fe2000f8e00ff */
[----:B------:R-:W-:Y:S01]  /*54f0*/  VOTEU.ALL UP0, P1 ;  /* 0x0000000000ff7886 */ /* 0x000fe20000800000 */
[----:B------:R-:W-:Y:S01]  /*5500*/  IMAD.U32 R9, RZ, RZ, UR4 ;  /* 0x00000004ff097e24 */ /* 0x000fe2000f8e00ff */
[----:B------:R-:W-:Y:S01]  /*5510*/  UMOV UR44, UR36 ;  /* 0x00000024002c7c82 */ /* 0x000fe20008000000 */
[----:B------:R-:W-:Y:S01]  /*5520*/  UMOV UR9, UR41 ;  /* 0x0000002900097c82 */ /* 0x000fe20008000000 */
[----:B------:R-:W-:Y:S01]  /*5530*/  @!P1 R2UR UR4, R8 ;  /* 0x00000000080492ca */ /* 0x000fe200000e0000 */
[----:B------:R-:W-:Y:S01]  /*5540*/  UMOV UR11, UR51 ;  /* 0x00000033000b7c82 */ /* 0x000fe20008000000 */
[----:B------:R-:W-:Y:S01]  /*5550*/  @!P1 R2UR UR5, R9 ;  /* 0x00000000090592ca */ /* 0x000fe200000e0000 */
[----:B------:R-:W-:Y:S01]  /*5560*/  UMOV UR12, UR36 ;  /* 0x00000024000c7c82 */ /* 0x000fe20008000000 */
[----:B------:R-:W-:Y:S01]  /*5570*/  UPRMT UR7, UR53, 0x654, UR41 ;  /* 0x0000065435077896 */ /* 0x000fe20008000029 */
[----:B------:R-:W-:Y:S05]  /*5580*/  @!P1 IADD3 R8, P0, PT, R16, 0x580, RZ ;  /* 0x0000058010089810 */ /* 0x000fea0007f1e0ff */
[----:B------:R-:W-:Y:S05]  /*5590*/  @!P1 IMAD.X R6, RZ, RZ, R17, P0 ;  /* 0x000000ffff069224 */ /* 0x000fea00000e0611 */
[----:B------:R1:W-:Y:S01]  /*55a0*/  @!UP0 UTMALDG.3D [UR40], [UR4], desc[UR16] ;  /* 0x00001028040085b4 */ /* 0x0003e20008011000 */
[----:B------:R-:W-:Y:S05]  /*55b0*/  VOTEU.ALL UP0, P1 ;  /* 0x0000000000ff7886 */ /* 0x000fea0000800000 */
[----:B------:R1:W-:Y:S01]  /*55c0*/  @!UP0 UTMALDG.3D [UR8], [UR4], desc[UR16] ;  /* 0x00001008040085b4 */ /* 0x0003e20008011000 */
[----:B------:R1:W-:Y:S01]  /*55d0*/  @!P1 SYNCS.ARRIVE.TRANS64.RED.A0TR RZ, [UR21+0x48], R0 ;  /* 0x00004800ffff99a7 */ /* 0x0003e20008300415 */
[----:B------:R-:W-:Y:S01]  /*55e0*/  SYNCS.ARRIVE.TRANS64.RED.A1T0 RZ, [UR7], RZ ;  /* 0x000000ffffff79a7 */ /* 0x000fe20008100407 */
[----:B------:R-:W3:Y:S02]  /*55f0*/  SYNCS.PHASECHK.TRANS64.TRYWAIT P2, [UR21+0x70], R10 ;  /* 0x0000700aff0075a7 */ /* 0x000ee40008041115 */
[----:B-1-3--:R-:W-:Y:S05]  /*5600*/  @!P2 BRA `(.L_x_96) ;  /* 0x0000007400dca947 */ /* 0x00afea0003800000 */
.L_x_224:
        /* <DEDUP_REMOVED lines=19> */
[----:B------:R-:W-:Y:S01]  /*5740*/  UPRMT UR29, UR53, 0x654, UR33 ;  /* 0x00000654351d7896 */ /* 0x000fe20008000021 */
        /* <DEDUP_REMOVED lines=9> */
.L_x_226:
        /* <DEDUP_REMOVED lines=21> */
[----:B------:R-:W-:Y:S02]  /*5930*/  SHF.L.U32 R9, RZ, 0x1f, RZ ;  /* 0x0000001fff097819 */ /* 0x000fe400000006ff */
[----:B------:R-:W-:Y:S05]  /*5940*/  @!P1 IADD3 R8, P0, PT, R16, 0x580, RZ ;  /* 0x0000058010089810 */ /* 0x000fea0007f1e0ff */
[----:B------:R-:W-:Y:S03]  /*5950*/  @!P1 IMAD.X R6, RZ, RZ, R17, P0 ;  /* 0x000000ffff069224 */ /* 0x000fe600000e0611 */
[----:B------:R1:W-:Y:S01]  /*5960*/  @!UP0 UTMALDG.3D [UR24], [UR4], desc[UR16] ;  /* 0x00001018040085b4 */ /* 0x0003e20008011000 */
[----:B------:R-:W-:Y:S05]  /*5970*/  VOTEU.ALL UP0, P1 ;  /* 0x0000000000ff7886 */ /* 0x000fea0000800000 */
[----:B------:R1:W-:Y:S01]  /*5980*/  @!UP0 UTMALDG.3D [UR8], [UR4], desc[UR16] ;  /* 0x00001008040085b4 */ /* 0x0003e20008011000 */
[----:B------:R1:W-:Y:S01]  /*5990*/  @!P1 SYNCS.ARRIVE.TRANS64.RED.A0TR RZ, [UR21+0x58], R0 ;  /* 0x00005800ffff99a7 */ /* 0x0003e20008300415 */
[----:B------:R-:W-:Y:S01]  /*59a0*/  SYNCS.ARRIVE.TRANS64.RED.A1T0 RZ, [UR30], RZ ;  /* 0x000000ffffff79a7 */ /* 0x000fe2000810041e */
[----:B------:R-:W3:Y:S02]  /*59b0*/  SYNCS.PHASECHK.TRANS64.TRYWAIT P2, [UR21+0x60], R9 ;  /* 0x00006009ff0075a7 */ /* 0x000ee40008041115 */
[----:B-1-3--:R-:W-:Y:S05]  /*59c0*/  @!P2 BRA `(.L_x_98) ;  /* 0x00000074001ca947 */ /* 0x00afea0003800000 */
.L_x_228:
        /* <DEDUP_REMOVED lines=8> */
[----:B------:R-:W-:Y:S01]  /*5a50*/  @!UP0 UIADD3 UR16, UPT, UPT, UR21, 0x200, URZ ;  /* 0x0000020015108890 */ /* 0x000fe2000fffe0ff */
[----:B------:R-:W-:Y:S01]  /*5a60*/  @!P1 IADD3 R8, P0, PT, R16, 0x580, RZ ;  /* 0x0000058010089810 */ /* 0x000fe20007f1e0ff */
        /* <DEDUP_REMOVED lines=11> */
[----:B------:R-:W-:Y:S01]  /*5b20*/  UMOV UR12, UR36 ;  /* 0x00000024000c7c82 */ /* 0x000fe20008000000 */
[----:B------:R-:W-:Y:S10]  /*5b30*/  @!P1 IMAD.X R6, RZ, RZ, R17, P0 ;  /* 0x000000ffff069224 */ /* 0x000ff400000e0611 */
[----:B------:R1:W-:Y:S01]  /*5b40*/  @!UP0 UTMALDG.3D [UR16], [UR4], desc[UR26] ;  /* 0x00001a10040085b4 */ /* 0x0003e20008011000 */
[----:B------:R-:W-:Y:S05]  /*5b50*/  VOTEU.ALL UP0, P1 ;  /* 0x0000000000ff7886 */ /* 0x000fea0000800000 */
[----:B------:R1:W-:Y:S01]  /*5b60*/  @!UP0 UTMALDG.3D [UR8], [UR4], desc[UR26] ;  /* 0x00001a08040085b4 */ /* 0x0003e20008011000 */
[----:B------:R1:W-:Y:S01]  /*5b70*/  @!P1 SYNCS.ARRIVE.TRANS64.RED.A0TR RZ, [UR21+0x40], R0 ;  /* 0x00004000ffff99a7 */ /* 0x0003e20008300415 */
[----:B------:R-:W-:Y:S01]  /*5b80*/  SYNCS.ARRIVE.TRANS64.RED.A1T0 RZ, [UR6], RZ ;  /* 0x000000ffffff79a7 */ /* 0x000fe20008100406 */
[----:B------:R-:W3:Y:S02]  /*5b90*/  SYNCS.PHASECHK.TRANS64.TRYWAIT P2, [UR21+0x68], R9 ;  /* 0x00006809ff0075a7 */ /* 0x000ee40008041115 */
[----:B-1-3--:R-:W-:Y:S05]  /*5ba0*/  @!P2 BRA `(.L_x_99) ;  /* 0x0000007000bca947 */ /* 0x00afea0003800000 */
.L_x_230:
        /* <DEDUP_REMOVED lines=30> */
.L_x_232:
        /* <DEDUP_REMOVED lines=9> */
[----:B------:R-:W-:Y:S01]  /*5e20*/  VIADD R14, R14, 0x1 ;  /* 0x000000010e0e7836 */ /* 0x000fe20000000000 */
        /* <DEDUP_REMOVED lines=11> */
[----:B------:R-:W-:Y:S11]  /*5ee0*/  UMOV UR12, UR36 ;  /* 0x00000024000c7c82 */ /* 0x000ff60008000000 */
[----:B------:R1:W-:Y:S01]  /*5ef0*/  @!UP0 UTMALDG.3D [UR16], [UR4], desc[UR6] ;  /* 0x00000610040085b4 */ /* 0x0003e20008011000 */
[----:B------:R-:W-:Y:S05]  /*5f00*/  VOTEU.ALL UP0, P1 ;  /* 0x0000000000ff7886 */ /* 0x000fea0000800000 */
[----:B------:R1:W-:Y:S01]  /*5f10*/  @!UP0 UTMALDG.3D [UR8], [UR4], desc[UR6] ;  /* 0x00000608040085b4 */ /* 0x0003e20008011000 */
[----:B------:R1:W-:Y:S01]  /*5f20*/  @!P1 SYNCS.ARRIVE.TRANS64.RED.A0TR RZ, [UR21+0x50], R0 ;  /* 0x00005000ffff99a7 */ /* 0x0003e20008300415 */
[----:B------:R-:W-:Y:S01]  /*5f30*/  SYNCS.ARRIVE.TRANS64.RED.A1T0 RZ, [UR29], RZ ;  /* 0x000000ffffff79a7 */ /* 0x000fe2000810041d */
[----:B------:R-:W3:Y:S02]  /*5f40*/  SYNCS.PHASECHK.TRANS64.TRYWAIT P0, [UR21+0x78], R9 ;  /* 0x00007809ff0075a7 */ /* 0x000ee40008001115 */
[----:B-1-3--:R-:W-:Y:S05]  /*5f50*/  @!P0 BRA `(.L_x_101) ;  /* 0x0000007000008947 */ /* 0x00afea0003800000 */
.L_x_234:
[----:B------:R-:W-:Y:S01]  /*5f60*/  UPLOP3.LUT UP1, UPT, UPT, UPT, UPT, 0x80, 0x8 ;  /* 0x000000000008789c */ /* 0x000fe20003f2f070 */
[----:B------:R-:W-:Y:S01]  /*5f70*/  @!P1 IADD3 R6, P0, PT, R16, 0x580, RZ ;  /* 0x0000058010069810 */ /* 0x000fe20007f1e0ff */
[----:B------:R-:W-:Y:S01]  /*5f80*/  UMOV UR6, 0x0 ;  /* 0x0000000000067882 */ /* 0x000fe20000000000 */
[----:B------:R-:W-:Y:S01]  /*5f90*/  VOTEU.ALL UP0, P1 ;  /* 0x0000000000ff7886 */ /* 0x000fe20000800000 */
[----:B------:R-:W-:Y:S01]  /*5fa0*/  UMOV UR7, 0x10000000 ;  /* 0x1000000000077882 */ /* 0x000fe20000000000 */
[----:B------:R-:W-:Y:S01]  /*5fb0*/  @!P1 R2UR UR5, R6 ;  /* 0x00000000060592ca */ /* 0x000fe200000e0000 */
[----:B-1----:R-:W-:Y:S01]  /*5fc0*/  @!P1 IMAD.X R0, RZ, RZ, R17, P0 ;  /* 0x000000ffff009224 */ /* 0x002fe200000e0611 */
[----:B------:R-:W-:Y:S01]  /*5fd0*/  UMOV UR17, UR25 ;  /* 0x0000001900117c82 */ /* 0x000fe20008000000 */
[----:B------:R-:W-:Y:S01]  /*5fe0*/  @!UP0 UIADD3 UR18, UPT, UPT, UR50, 0x70, URZ ;  /* 0x0000007032128890 */ /* 0x000fe2000fffe0ff */
[----:B------:R-:W-:Y:S01]  /*5ff0*/  R2UR UR24, R58 ;  /* 0x000000003a1872ca */ /* 0x000fe200000e0000 */
[----:B------:R-:W-:Y:S01]  /*6000*/  @!UP0 UIADD3 UR16, UPT, UPT, UR21, 0x6200, URZ ;  /* 0x0000620015108890 */ /* 0x000fe2000fffe0ff */
[----:B------:R-:W-:Y:S01]  /*6010*/  @!P1 R2UR UR4, R0 ;  /* 0x00000000000492ca */ /* 0x000fe200000e0000 */
[----:B------:R-:W-:Y:S01]  /*6020*/  @!UP0 UIADD3 UR10, UPT, UPT, UR50, 0xf0, URZ ;  /* 0x000000f0320a8890 */ /* 0x000fe2000fffe0ff */
[----:B------:R-:W-:Y:S01]  /*6030*/  R2UR UR26, R59 ;  /* 0x000000003b1a72ca */ /* 0x000fe200000e0000 */
[----:B------:R-:W-:Y:S01]  /*6040*/  @!UP0 UIADD3 UR8, UPT, UPT, UR21, 0x7200, URZ ;  /* 0x0000720015088890 */ /* 0x000fe2000fffe0ff */
[----:B------:R-:W-:Y:S01]  /*6050*/  ISETP.NE.AND P0, PT, R14, 0x2, PT ;  /* 0x000000020e00780c */ /* 0x000fe20003f05270 */
[----:B------:R-:W-:Y:S01]  /*6060*/  VOTEU.ALL UP0, P1 ;  /* 0x0000000000ff7886 */ /* 0x000fe20000800000 */
[----:B------:R-:W-:Y:S01]  /*6070*/  UMOV UR19, UR51 ;  /* 0x0000003300137c82 */ /* 0x000fe20008000000 */
[----:B------:R-:W-:Y:S01]  /*6080*/  IMAD.U32 R8, RZ, RZ, UR5 ;  /* 0x00000005ff087e24 */ /* 0x000fe2000f8e00ff */
[----:B------:R-:W-:Y:S01]  /*6090*/  UMOV UR20, UR36 ;  /* 0x0000002400147c82 */ /* 0x000fe20008000000 */
[----:B------:R-:W-:Y:S01]  /*60a0*/  UMOV UR9, UR25 ;  /* 0x0000001900097c82 */ /* 0x000fe20008000000 */
[----:B------:R-:W-:Y:S01]  /*60b0*/  UMOV UR11, UR51 ;  /* 0x00000033000b7c82 */ /* 0x000fe20008000000 */
[----:B------:R-:W-:Y:S01]  /*60c0*/  UMOV UR12, UR36 ;  /* 0x00000024000c7c82 */ /* 0x000fe20008000000 */
[----:B------:R-:W-:Y:S01]  /*60d0*/  SEL R0, RZ, 0x1, P0 ;  /* 0x00000001ff007807 */ /* 0x000fe20000000000 */
[----:B------:R-:W-:Y:S01]  /*60e0*/  IMAD.U32 R9, RZ, RZ, UR4 ;  /* 0x00000004ff097e24 */ /* 0x000fe2000f8e00ff */
[----:B------:R-:W-:Y:S01]  /*60f0*/  @!P1 R2UR UR4, R8 ;  /* 0x00000000080492ca */ /* 0x000fe200000e0000 */
[----:B------:R-:W-:Y:S01]  /*6100*/  UIADD3 UR24, UPT, UPT, UR13, UR24, URZ ;  /* 0x000000180d187290 */ /* 0x000fe2000fffe0ff */
[----:B------:R-:W-:Y:S01]  /*6110*/  LOP3.LUT R13, R13, R0, RZ, 0x3c, !PT ;  /* 0x000000000d0d7212 */ /* 0x000fe200078e3cff */
[----:B------:R-:W-:Y:S01]  /*6120*/  UMOV UR36, UR31 ;  /* 0x0000001f00247c82 */ /* 0x000fe20008000000 */
[----:B------:R-:W-:Y:S02]  /*6130*/  @!P1 R2UR UR5, R9 ;  /* 0x00000000090592ca */ /* 0x000fe400000e0000 */
[----:B------:R-:W-:Y:S11]  /*6140*/  SEL R14, R14, RZ, P0 ;  /* 0x000000ff0e0e7207 */ /* 0x000ff60000000000 */
[----:B------:R1:W-:Y:S01]  /*6150*/  @!UP0 UTMALDG.3D [UR16], [UR4], desc[UR6] ;  /* 0x00000610040085b4 */ /* 0x0003e20008011000 */
[----:B------:R-:W-:Y:S05]  /*6160*/  VOTEU.ALL UP0, P1 ;  /* 0x0000000000ff7886 */ /* 0x000fea0000800000 */
[----:B------:R3:W-:Y:S01]  /*6170*/  @!UP0 UTMALDG.3D [UR8], [UR4], desc[UR6] ;  /* 0x00000608040085b4 */ /* 0x0007e20008011000 */
[----:B------:R3:W-:Y:S01]  /*6180*/  @!P1 SYNCS.ARRIVE.TRANS64.RED.A0TR RZ, [UR21+0x58], R7 ;  /* 0x00005807ffff99a7 */ /* 0x0007e20008300415 */
[----:B------:R-:W-:Y:S01]  /*6190*/  SYNCS.ARRIVE.TRANS64.RED.A1T0 RZ, [UR30], RZ ;  /* 0x000000ffffff79a7 */ /* 0x000fe2000810041e */
[----:B-1----:R-:W-:Y:S01]  /*61a0*/  UIADD3 UR20, UPT, UPT, UR14, UR26, URZ ;  /* 0x0000001a0e147290 */ /* 0x002fe2000fffe0ff */
[----:B------:R-:W-:Y:S11]  /*61b0*/  BRA.U UP2, `(.L_x_102) ;  /* 0xffffffe902207547 */ /* 0x000ff6000b83ffff */
[----:B------:R-:W1:Y:S02]  /*61c0*/  SYNCS.PHASECHK.TRANS64.TRYWAIT P0, [UR21+0x60], R10 ;  /* 0x0000600aff0075a7 */ /* 0x000e640008001115 */
[----:B-1----:R-:W-:Y:S05]  /*61d0*/  @!P0 BRA `(.L_x_103) ;  /* 0x0000006c00788947 */ /* 0x002fea0003800000 */
.L_x_236:
[----:B------:R-:W4:Y:S02]  /*61e0*/  SYNCS.PHASECHK.TRANS64.TRYWAIT P0, [UR21+0x68], R10 ;  /* 0x0000680aff0075a7 */ /* 0x000f240008001115 */
[----:B----4-:R-:W-:Y:S05]  /*61f0*/  @!P0 BRA `(.L_x_104) ;  /* 0x0000006c00888947 */ /* 0x010fea0003800000 */
.L_x_238:
[----:B------:R-:W4:Y:S01]  /*6200*/  SYNCS.PHASECHK.TRANS64.TRYWAIT P0, [UR21+0x70], R10 ;  /* 0x0000700aff0075a7 */ /* 0x000f220008001115 */
[----:B-1----:R-:W-:Y:S01]  /*6210*/  HFMA2 R0, -RZ, RZ, 0, 5.9604644775390625e-08 ;  /* 0x00000001ff007431 */ /* 0x002fe200000001ff */
[----:B----4-:R-:W-:Y:S06]  /*6220*/  @!P0 BRA `(.L_x_105) ;  /* 0x0000006c00948947 */ /* 0x010fec0003800000 */
.L_x_240:
[----:B-1----:R-:W-:Y:S02]  /*6230*/  MOV R2, UR21 ;  /* 0x0000001500027c02 */ /* 0x002fe40008000f00 */
[----:B------:R-:W-:-:S07]  /*6240*/  SHF.L.U32 R0, R0, 0x1f, RZ ;  /* 0x0000001f00007819 */ /* 0x000fce00000006ff */
.L_x_106:
[----:B-1----:R1:W4:Y:S02]  /*6250*/  SYNCS.PHASECHK.TRANS64.TRYWAIT P0, [R2+URZ+0x78], R0 ;  /* 0x00007800020075a7 */ /* 0x00232400080011ff */
[----:B----4-:R-:W-:Y:S05]  /*6260*/  @!P0 NANOSLEEP.SYNCS 0x989680 ;  /* 0x009896800000895d */ /* 0x010fea0003900000 */
[----:B------:R-:W4:Y:S02]  /*6270*/  @!P0 SYNCS.PHASECHK.TRANS64 P0, [R2+URZ+0x78], R0 ;  /* 0x00007800020085a7 */ /* 0x000f2400080010ff */
[----:B--234-:R-:W-:Y:S05]  /*6280*/  @P0 EXIT ;  /* 0x000000000000094d */ /* 0x01cfea0003800000 */
[----:B------:R-:W-:Y:S05]  /*6290*/  BRA `(.L_x_106) ;  /* 0xfffffffc00ec7947 */ /* 0x000fea000383ffff */
.L_x_87:
[----:B------:R-:W-:-:S06]  /*62a0*/  UISETP.GE.AND UP0, UPT, UR22, 0x4, UPT ;  /* 0x000000041600788c */ /* 0x000fcc000bf06270 */
[----:B------:R-:W-:-:S13]  /*62b0*/  PLOP3.LUT P0, PT, PT, PT, UP0, 0x80, 0x8 ;  /* 0x000000000008781c */ /* 0x000fda0003f0f008 */
[----:B-1----:R-:W-:Y:S05]  /*62c0*/  @!P0 EXIT ;  /* 0x000000000000894d */ /* 0x002fea0003800000 */
[----:B------:R-:W-:Y:S01]  /*62d0*/  BAR.SYNC.DEFER_BLOCKING 0x6, 0xa0 ;  /* 0x0182800000007b1d */ /* 0x000fe20000010000 */
[C---:B------:R-:W-:Y:S01]  /*62e0*/  IMAD.SHL.U32 R6, R69.reuse, 0x10, RZ ;  /* 0x0000001045067824 */ /* 0x040fe200078e00ff */
[----:B------:R-:W-:Y:S01]  /*62f0*/  LOP3.LUT R70, R69, 0x60, RZ, 0xc0, !PT ;  /* 0x0000006045467812 */ /* 0x000fe200078ec0ff */
[----:B------:R-:W-:Y:S01]  /*6300*/  IMAD.SHL.U32 R4, R57, 0x200, RZ ;  /* 0x0000020039047824 */ /* 0x000fe200078e00ff */
[----:B------:R-:W-:Y:S01]  /*6310*/  LOP3.LUT R67, R69, 0x2, RZ, 0xc0, !PT ;  /* 0x0000000245437812 */ /* 0x000fe200078ec0ff */
[----:B------:R-:W-:Y:S01]  /*6320*/  IMAD.SHL.U32 R5, R57, 0x200000, RZ ;  /* 0x0020000039057824 */ /* 0x000fe200078e00ff */
[----:B------:R-:W-:Y:S01]  /*6330*/  UMOV UR43, 0x400 ;  /* 0x00000400002b7882 */ /* 0x000fe20000000000 */
[C---:B------:R-:W-:Y:S01]  /*6340*/  LOP3.LUT R68, R6.reuse, 0x590, RZ, 0xc0, !PT ;  /* 0x0000059006447812 */ /* 0x040fe200078ec0ff */
[----:B------:R-:W-:Y:S01]  /*6350*/  ULEA UR43, UR53, UR43, 0x18 ;  /* 0x0000002b352b7291 */ /* 0x000fe2000f8ec0ff */
[----:B------:R-:W1:Y:S01]  /*6360*/  LDC.64 R52, c[0x0][0x888] ;  /* 0x00022200ff347b82 */ /* 0x000e620000000a00 */
[----:B------:R-:W-:Y:S01]  /*6370*/  LOP3.LUT R6, R6, 0x60, RZ, 0xc0, !PT ;  /* 0x0000006006067812 */ /* 0x000fe200078ec0ff */
[C---:B------:R-:W-:Y:S01]  /*6380*/  IMAD.U32 R23, R69.reuse, 0x10000, RZ ;  /* 0x0001000045177824 */ /* 0x040fe200078e00ff */
[----:B------:R-:W-:Y:S01]  /*6390*/  LOP3.LUT R68, R68, 0x200, R4, 0xf8, !PT ;  /* 0x0000020044447812 */ /* 0x000fe200078ef804 */
[----:B------:R-:W-:Y:S01]  /*63a0*/  IMAD.SHL.U32 R4, R69, 0x2, RZ ;  /* 0x0000000245047824 */ /* 0x000fe200078e00ff */
[----:B------:R-:W-:Y:S01]  /*63b0*/  UIADD3 UR4, UPT, UPT, UR43, 0x200, URZ ;  /* 0x000002002b047890 */ /* 0x000fe2000fffe0ff */
[----:B------:R-:W-:-:S02]  /*63c0*/  LOP3.LUT R5, R5, 0x200000, RZ, 0xc0, !PT ;  /* 0x0020000005057812 */ /* 0x000fc400078ec0ff */
[----:B------:R-:W-:Y:S01]  /*63d0*/  CS2R R64, SRZ ;  /* 0x0000000000407805 */ /* 0x000fe2000001ff00 */
[----:B------:R-:W2:Y:S01]  /*63e0*/  LDC.64 R54, c[0x0][0x890] ;  /* 0x00022400ff367b82 */ /* 0x000ea20000000a00 */
[----:B------:R-:W-:Y:S01]  /*63f0*/  LOP3.LUT R4, R6, 0xc, R4, 0xf8, !PT ;  /* 0x0000000c06047812 */ /* 0x000fe200078ef804 */
[----:B------:R-:W-:Y:S01]  /*6400*/  IMAD.MOV.U32 R62, RZ, RZ, RZ ;  /* 0x000000ffff3e7224 */ /* 0x000fe200078e00ff */
[----:B------:R-:W-:Y:S01]  /*6410*/  LOP3.LUT R69, R69, 0x4, RZ, 0xc0, !PT ;  /* 0x0000000445457812 */ /* 0x000fe200078ec0ff */
[----:B------:R-:W-:Y:S01]  /*6420*/  IMAD.U32 R60, RZ, RZ, UR4 ;  /* 0x00000004ff3c7e24 */ /* 0x000fe2000f8e00ff */
[----:B------:R-:W-:Y:S01]  /*6430*/  LOP3.LUT R68, R68, R4, RZ, 0xfc, !PT ;  /* 0x0000000444447212 */ /* 0x000fe200078efcff */
[----:B------:R-:W3:Y:S01]  /*6440*/  LDCU UR63, c[0x0][0x370] ;  /* 0x00006e00ff3f77ac */ /* 0x000ee20008000800 */
[----:B------:R-:W4:Y:S01]  /*6450*/  LDS R0, [UR43+0x140] ;  /* 0x0001402bff007984 */ /* 0x000f220008000800 */
[----:B------:R-:W1:Y:S01]  /*6460*/  LDC.64 R50, c[0x0][0x8b0] ;  /* 0x00022c00ff327b82 */ /* 0x000e620000000a00 */
[----:B------:R-:W-:Y:S01]  /*6470*/  LOP3.LUT R23, R5, 0x400000, R23, 0xf8, !PT ;  /* 0x0040000005177812 */ /* 0x000fe200078ef817 */
[----:B------:R-:W-:Y:S01]  /*6480*/  IMAD R68, R68, 0x4, R60 ;  /* 0x0000000444447824 */ /* 0x000fe200078e023c */
[----:B------:R-:W-:Y:S01]  /*6490*/  MOV R22, RZ ;  /* 0x000000ff00167202 */ /* 0x000fe20000000f00 */
[----:B------:R-:W1:Y:S02]  /*64a0*/  LDCU.64 UR54, c[0x0][0x348] ;  /* 0x00006900ff3677ac */ /* 0x000e640008000a00 */
[----:B------:R-:W-:-:S02]  /*64b0*/  IMAD R67, R67, -0x10, R68 ;  /* 0xfffffff043437824 */ /* 0x000fc400078e0244 */
[----:B------:R-:W1:Y:S01]  /*64c0*/  LDC.64 R48, c[0x0][0x8a8] ;  /* 0x00022a00ff307b82 */ /* 0x000e620000000a00 */
[----:B------:R-:W-:Y:S01]  /*64d0*/  IMAD R66, R69, -0x10, R68 ;  /* 0xfffffff045427824 */ /* 0x000fe200078e0244 */
[----:B------:R-:W1:Y:S01]  /*64e0*/  LDCU UR42, c[0x0][0xb0c] ;  /* 0x00016180ff2a77ac */ /* 0x000e620008000800 */
[----:B------:R-:W1:Y:S01]  /*64f0*/  LDCU UR39, c[0x0][0xb30] ;  /* 0x00016600ff2777ac */ /* 0x000e620008000800 */
[----:B------:R-:W1:Y:S01]  /*6500*/  LDCU.64 UR60, c[0x0][0x888] ;  /* 0x00011100ff3c77ac */ /* 0x000e620008000a00 */
[----:B------:R-:W1:Y:S01]  /*6510*/  LDCU.64 UR40, c[0x0][0xb28] ;  /* 0x00016500ff2877ac */ /* 0x000e620008000a00 */
[----:B------:R-:W1:Y:S01]  /*6520*/  LDCU.128 UR56, c[0x0][0xb10] ;  /* 0x00016200ff3877ac */ /* 0x000e620008000c00 */
[----:B------:R-:W1:Y:S01]  /*6530*/  LDCU UR62, c[0x0][0x374] ;  /* 0x00006e80ff3e77ac */ /* 0x000e620008000800 */
[----:B------:R-:W-:Y:S01]  /*6540*/  UMOV UR52, URZ ;  /* 0x000000ff00347c82 */ /* 0x000fe20008000000 */
[----:B------:R-:W-:Y:S01]  /*6550*/  UMOV UR47, URZ ;  /* 0x000000ff002f7c82 */ /* 0x000fe20008000000 */
[----:B---34-:R-:W-:-:S07]  /*6560*/  IADD3 R23, PT, PT, R0, R23, RZ ;  /* 0x0000001700177210 */ /* 0x018fce0007ffe0ff */
.L_x_182:
[----:B------:R-:W-:Y:S02]  /*6570*/  LEA R0, R62, UR43, 0x3 ;  /* 0x0000002b3e007c11 */ /* 0x000fe4000f8e18ff */
[----:B------:R-:W-:Y:S02]  /*6580*/  SHF.L.U32 R2, R64, 0x1f, RZ ;  /* 0x0000001f40027819 */ /* 0x000fe400000006ff */
[----:B-1----:R-:W-:Y:S02]  /*6590*/  LEA R4, R62, UR43, 0x4 ;  /* 0x0000002b3e047c11 */ /* 0x002fe4000f8e20ff */
[----:B------:R-:W3:Y:S02]  /*65a0*/  SYNCS.PHASECHK.TRANS64.TRYWAIT P0, [R0+URZ+0x90], R2 ;  /* 0x00009002000075a7 */ /* 0x000ee400080011ff */
[----:B---3--:R-:W-:Y:S05]  /*65b0*/  @!P0 BRA `(.L_x_107) ;  /* 0x0000006800c88947 */ /* 0x008fea0003800000 */
.L_x_241:
[----:B------:R-:W-:Y:S01]  /*65c0*/  R2UR UR7, R71 ;  /* 0x00000000470772ca */ /* 0x000fe200000e0000 */
[----:B------:R-:W4:Y:S01]  /*65d0*/  LDS.128 R4, [R4+0x120] ;  /* 0x0001200004047984 */ /* 0x000f220000000c00 */
[----:B---3--:R-:W-:Y:S01]  /*65e0*/  VIADD R0, R0, 0xa0 ;  /* 0x000000a000007836 */ /* 0x008fe20000000000 */
[----:B------:R-:W-:Y:S04]  /*65f0*/  UISETP.GE.AND UP0, UPT, UR45, 0x1, UPT ;  /* 0x000000012d00788c */ /* 0x000fe8000bf06270 */
[----:B------:R-:W-:Y:S01]  /*6600*/  PRMT R0, RZ, 0x654, R0 ;  /* 0x00000654ff007816 */ /* 0x000fe20000000000 */
[----:B------:R-:W-:Y:S01]  /*6610*/  @!PT LDS RZ, [RZ] ;  /* 0x00000000fffff984 */ /* 0x000fe20000000800 */
[----:B------:R-:W-:Y:S01]  /*6620*/  @!PT LDS RZ, [RZ] ;  /* 0x00000000fffff984 */ /* 0x000fe20000000800 */
[----:B------:R-:W-:Y:S01]  /*6630*/  @!PT LDS RZ, [RZ] ;  /* 0x00000000fffff984 */ /* 0x000fe20000000800 */
[----:B------:R-:W-:Y:S01]  /*6640*/  @!PT LDS RZ, [RZ] ;  /* 0x00000000fffff984 */ /* 0x000fe20000000800 */
[----:B------:R3:W-:Y:S06]  /*6650*/  MEMBAR.ALL.CTA ;  /* 0x0000000000007992 */ /* 0x0007ec0000008000 */
[----:B---3--:R-:W3:Y:S02]  /*6660*/  FENCE.VIEW.ASYNC.S ;  /* 0x00000000000073c6 */ /* 0x008ee40000000000 */
[----:B---3--:R3:W-:Y:S01]  /*6670*/  SYNCS.ARRIVE.TRANS64.RED.A1T0 RZ, [R0+URZ], RZ ;  /* 0x000000ff00ff79a7 */ /* 0x0087e200081004ff */
[----:B----4-:R-:W-:Y:S11]  /*6680*/  LOP3.LUT P0, RZ, R6, 0x1, RZ, 0xc0, !PT ;  /* 0x0000000106ff7812 */ /* 0x010ff6000780c0ff */
[----:B------:R-:W-:Y:S02]  /*6690*/  @!UPT UIADD3 URZ, UPT, UPT, URZ, URZ, URZ ;  /* 0x000000fffffff290 */ /* 0x000fe4000fffe0ff */
[----:B------:R-:W-:Y:S01]  /*66a0*/  VOTEU.ANY UP1, P0 ;  /* 0x0000000000ff7886 */ /* 0x000fe20000020100 */
[----:B------:R-:W-:Y:S01]  /*66b0*/  PLOP3.LUT P0, PT, PT, PT, UP1, 0x80, 0x8 ;  /* 0x000000000008781c */ /* 0x000fe20003f0f018 */
[----:B------:R-:W-:Y:S06]  /*66c0*/  UP2UR UR4, UPR, URZ, 0x2 ;  /* 0x00000002ff047883 */ /* 0x000fec0008000000 */
[----:B------:R-:W-:Y:S06]  /*66d0*/  IMAD.U32 R72, RZ, RZ, UR4 ;  /* 0x00000004ff487e24 */ /* 0x000fec000f8e00ff */
[----:B------:R-:W-:Y:S02]  /*66e0*/  @P0 SHF.R.U32.HI R2, RZ, 0x10, R5 ;  /* 0x00000010ff020819 */ /* 0x000fe40000011605 */
[----:B------:R-:W-:Y:S02]  /*66f0*/  @P0 MOV R3, R4 ;  /* 0x0000000400030202 */ /* 0x000fe40000000f00 */
[----:B------:R-:W-:Y:S02]  /*6700*/  @P0 R2UR UR4, R2 ;  /* 0x00000000020402ca */ /* 0x000fe400000e0000 */
[----:B------:R-:W-:Y:S02]  /*6710*/  @P0 LOP3.LUT R4, R5, 0xffff, RZ, 0xc0, !PT ;  /* 0x0000ffff05040812 */ /* 0x000fe400078ec0ff */
[----:B------:R-:W-:Y:S02]  /*6720*/  @P0 R2UR UR6, R3 ;  /* 0x00000000030602ca */ /* 0x000fe400000e0000 */
[----:B------:R-:W-:Y:S07]  /*6730*/  @P0 R2UR UR5, R4 ;  /* 0x00000000040502ca */ /* 0x000fee00000e0000 */
[----:B------:R-:W-:Y:S02]  /*6740*/  @UP1 UMOV UR7, UR4 ;  /* 0x0000000400071c82 */ /* 0x000fe40008000000 */
[----:B------:R-:W-:Y:S02]  /*6750*/  IMAD.U32 R71, RZ, RZ, UR7 ;  /* 0x00000007ff477e24 */ /* 0x000fe4000f8e00ff */
[----:B------:R-:W-:Y:S02]  /*6760*/  @UP1 UMOV UR38, UR6 ;  /* 0x0000000600261c82 */ /* 0x000fe40008000000 */
[----:B------:R-:W-:Y:S01]  /*6770*/  @UP1 UMOV UR37, UR5 ;  /* 0x0000000500251c82 */ /* 0x000fe20008000000 */
[----:B---3--:R-:W-:Y:S05]  /*6780*/  BRA.U !UP0, `(.L_x_108) ;  /* 0x0000000108cc7547 */ /* 0x008fea000b800000 */
[----:B------:R-:W3:Y:S01]  /*6790*/  LDCU UR12, c[0x0][0xb20] ;  /* 0x00016400ff0c77ac */ /* 0x000ee20008000800 */
[----:B-1----:R-:W-:Y:S02]  /*67a0*/  UIMAD.WIDE.U32 UR4, UR62, UR59, URZ ;  /* 0x0000003b3e0472a5 */ /* 0x002fe4000f8e00ff */
[----:B------:R-:W-:Y:S02]  /*67b0*/  UIMAD.WIDE.U32 UR6, UR63, UR56, URZ ;  /* 0x000000383f0672a5 */ /* 0x000fe4000f8e00ff */
[----:B------:R-:W-:Y:S02]  /*67c0*/  UISETP.NE.AND UP0, UPT, UR58, 0x1, UPT ;  /* 0x000000013a00788c */ /* 0x000fe4000bf05270 */
[----:B------:R-:W-:Y:S02]  /*67d0*/  UIMAD.WIDE.U32 UR8, UR37, UR59, URZ ;  /* 0x0000003b250872a5 */ /* 0x000fe4000f8e00ff */
[----:B------:R-:W-:Y:S02]  /*67e0*/  UIMAD.WIDE.U32 UR10, UR38, UR56, URZ ;  /* 0x00000038260a72a5 */ /* 0x000fe4000f8e00ff */
[----:B------:R-:W-:Y:S02]  /*67f0*/  UISETP.NE.AND UP1, UPT, UR42, 0x1, UPT ;  /* 0x000000012a00788c */ /* 0x000fe4000bf25270 */
[----:B------:R-:W-:Y:S01]  /*6800*/  UISETP.NE.AND UP2, UPT, UR45, 0x1, UPT ;  /* 0x000000012d00788c */ /* 0x000fe2000bf45270 */
[----:B------:R-:W-:Y:S02]  /*6810*/  UMOV UR4, UR5 ;  /* 0x0000000500047c82 */ /* 0x000fe40008000000 */
[----:B---3--:R-:W-:Y:S03]  /*6820*/  USHF.R.U32.HI UR5, URZ, UR12, UR4 ;  /* 0x0000000cff057299 */ /* 0x008fe60008011604 */
[----:B------:R-:W-:Y:S02]  /*6830*/  UMOV UR4, UR7 ;  /* 0x0000000700047c82 */ /* 0x000fe40008000000 */
[----:B------:R-:W-:Y:S02]  /*6840*/  USHF.R.U32.HI UR7, URZ, UR57, UR4 ;  /* 0x00000039ff077299 */ /* 0x000fe40008011604 */
[----:B------:R-:W-:Y:S02]  /*6850*/  USEL UR4, UR62, UR5, !UP0 ;  /* 0x000000053e047287 */ /* 0x000fe4000c000000 */
[----:B------:R-:W-:Y:S01]  /*6860*/  USEL UR7, UR63, UR7, !UP1 ;  /* 0x000000073f077287 */ /* 0x000fe2000c800000 */
[----:B------:R-:W-:Y:S01]  /*6870*/  UMOV UR5, UR9 ;  /* 0x0000000900057c82 */ /* 0x000fe20008000000 */
[----:B------:R-:W-:Y:S02]  /*6880*/  UIMAD.WIDE.U32 UR8, UR4, UR40, URZ ;  /* 0x00000028040872a5 */ /* 0x000fe4000f8e00ff */
[----:B------:R-:W-:Y:S03]  /*6890*/  USHF.R.U32.HI UR6, URZ, UR12, UR5 ;  /* 0x0000000cff067299 */ /* 0x000fe60008011605 */
[----:B------:R-:W-:Y:S01]  /*68a0*/  UMOV UR5, UR11 ;  /* 0x0000000b00057c82 */ /* 0x000fe20008000000 */
[----:B------:R-:W-:Y:S02]  /*68b0*/  UIMAD.WIDE.U32 UR10, UR7, UR40, URZ ;  /* 0x00000028070a72a5 */ /* 0x000fe4000f8e00ff */
[----:B------:R-:W-:Y:S02]  /*68c0*/  USHF.R.U32.HI UR12, URZ, UR57, UR5 ;  /* 0x00000039ff0c7299 */ /* 0x000fe40008011605 */
[----:B------:R-:W-:Y:S01]  /*68d0*/  USEL UR6, UR37, UR6, !UP0 ;  /* 0x0000000625067287 */ /* 0x000fe2000c000000 */
[----:B------:R-:W-:Y:S02]  /*68e0*/  UMOV UR5, UR9 ;  /* 0x0000000900057c82 */ /* 0x000fe40008000000 */
[----:B------:R-:W-:Y:S01]  /*68f0*/  UMOV UR10, UR11 ;  /* 0x0000000b000a7c82 */ /* 0x000fe20008000000 */
[----:B------:R-:W-:Y:S02]  /*6900*/  @UP2 USHF.R.U32.HI UR4, URZ, UR41, UR5 ;  /* 0x00000029ff042299 */ /* 0x000fe40008011605 */
[----:B------:R-:W-:Y:S02]  /*6910*/  @UP2 USHF.R.U32.HI UR7, URZ, UR41, UR10 ;  /* 0x00000029ff072299 */ /* 0x000fe4000801160a */
[----:B------:R-:W-:Y:S02]  /*6920*/  UIMAD UR4, UR45, UR4, URZ ;  /* 0x000000042d0472a4 */ /* 0x000fe4000f8e02ff */
        /* <DEDUP_REMOVED lines=8> */
[----:B------:R-:W-:Y:S02]  /*69b0*/  USEL UR11, UR6, UR4, !UP2 ;  /* 0x00000004060b7287 */ /* 0x000fe4000d000000 */
[----:B------:R-:W-:Y:S02]  /*69c0*/  UIADD3 UR8, UPT, UPT, -UR5, URZ, URZ ;  /* 0x000000ff05087290 */ /* 0x000fe4000fffe1ff */
[----:B------:R-:W-:Y:S01]  /*69d0*/  UIADD3 UR10, UPT, UPT, -UR11, URZ, URZ ;  /* 0x000000ff0b0a7290 */ /* 0x000fe2000fffe1ff */
[----:B------:R-:W-:Y:S01]  /*69e0*/  @!UP0 UMOV UR4, UR9 ;  /* 0x0000000900048c82 */ /* 0x000fe20008000000 */
[----:B------:R-:W-:Y:S02]  /*69f0*/  UIADD3 UR9, UPT, UPT, -UR6, URZ, URZ ;  /* 0x000000ff06097290 */ /* 0x000fe4000fffe1ff */
[----:B------:R-:W-:Y:S02]  /*6a00*/  @!UP0 USHF.R.U32.HI UR4, URZ, UR41, UR4 ;  /* 0x00000029ff048299 */ /* 0x000fe40008011604 */
[----:B------:R-:W-:Y:S02]  /*6a10*/  UIMAD UR10, UR45, UR10, UR6 ;  /* 0x0000000a2d0a72a4 */ /* 0x000fe4000f8e0206 */
[----:B------:R-:W-:Y:S04]  /*6a20*/  @!UP0 USEL UR4, UR5, UR4, !UP2 ;  /* 0x0000000405048287 */ /* 0x000fe8000d000000 */
[----:B------:R-:W-:Y:S02]  /*6a30*/  @!UP0 UIMAD UR10, UR7, UR10, UR4 ;  /* 0x0000000a070a82a4 */ /* 0x000fe4000f8e0204 */
[----:B------:R-:W-:Y:S02]  /*6a40*/  @!UP0 UIADD3 UR11, UPT, UPT, UR11, -UR4, URZ ;  /* 0x800000040b0b8290 */ /* 0x000fe4000fffe0ff */
[----:B------:R-:W-:Y:S02]  /*6a50*/  UIMAD UR7, UR42, UR8, UR38 ;  /* 0x000000082a0772a4 */ /* 0x000fe4000f8e0226 */
[----:B------:R-:W-:Y:S02]  /*6a60*/  @!UP0 UIMAD UR6, UR11, UR45, UR5 ;  /* 0x0000002d0b0682a4 */ /* 0x000fe4000f8e0205 */
[----:B------:R-:W-:Y:S01]  /*6a70*/  UIMAD UR4, UR58, UR9, UR37 ;  /* 0x000000093a0472a4 */ /* 0x000fe2000f8e0225 */
[----:B------:R-:W-:Y:S02]  /*6a80*/  @!UP0 UMOV UR5, UR10 ;  /* 0x0000000a00058c82 */ /* 0x000fe40008000000 */
[----:B------:R-:W-:Y:S02]  /*6a90*/  UIMAD UR38, UR5, UR42, UR7 ;  /* 0x0000002a052672a4 */ /* 0x000fe4000f8e0207 */
[----:B------:R-:W-:Y:S11]  /*6aa0*/  UIMAD UR37, UR6, UR58, UR4 ;  /* 0x0000003a062572a4 */ /* 0x000ff6000f8e0204 */
[----:B------:R-:W-:Y:S01]  /*6ab0*/  @!UPT UIADD3 URZ, UPT, UPT, URZ, URZ, URZ ;  /* 0x000000fffffff290 */ /* 0x000fe2000fffe0ff */
.L_x_108:
[----:B-1----:R-:W-:Y:S01]  /*6ac0*/  UISETP.NE.AND UP0, UPT, UR39, 0x1, UPT ;  /* 0x000000012700788c */ /* 0x002fe2000bf05270 */
[----:B------:R-:W-:Y:S01]  /*6ad0*/  LOP3.LUT P0, RZ, R60, 0x1b0, RZ, 0xc0, !PT ;  /* 0x000001b03cff7812 */ /* 0x000fe2000780c0ff */
[----:B------:R-:W-:Y:S01]  /*6ae0*/  USHF.L.U32 UR50, UR20, 0x6, URZ ;  /* 0x0000000614327899 */ /* 0x000fe200080006ff */
[----:B------:R-:W-:Y:S01]  /*6af0*/  BSSY.RECONVERGENT B6, `(.L_x_109) ;  /* 0x0000034000067945 */ /* 0x000fe20003800200 */
[----:B------:R-:W-:Y:S01]  /*6b00*/  USHF.L.U32 UR49, UR24, 0x8, URZ ;  /* 0x0000000818317899 */ /* 0x000fe200080006ff */
[----:B------:R-:W-:Y:S06]  /*6b10*/  IADD3 R62, PT, PT, R62, 0x1, RZ ;  /* 0x000000013e3e7810 */ /* 0x000fec0007ffe0ff */
[----:B------:R-:W1:Y:S01]  /*6b20*/  @!UP0 LDCU.128 UR12, c[0x0][0xb10] ;  /* 0x00016200ff0c87ac */ /* 0x000e620008000c00 */
[----:B------:R-:W3:Y:S01]  /*6b30*/  @!UP0 LDCU UR5, c[0x0][0xb0c] ;  /* 0x00016180ff0587ac */ /* 0x000ee20008000800 */
[----:B------:R-:W4:Y:S01]  /*6b40*/  @!UP0 LDCU UR10, c[0x0][0xb20] ;  /* 0x00016400ff0a87ac */ /* 0x000f220008000800 */
[----:B-1----:R-:W-:Y:S02]  /*6b50*/  UIMAD.WIDE.U32 UR8, UR38, UR12, URZ ;  /* 0x0000000c260872a5 */ /* 0x002fe4000f8e00ff */
[----:B------:R-:W-:Y:S02]  /*6b60*/  UIMAD.WIDE.U32 UR6, UR37, UR15, URZ ;  /* 0x0000000f250672a5 */ /* 0x000fe4000f8e00ff */
[----:B------:R-:W-:Y:S03]  /*6b70*/  @!UP0 UISETP.NE.AND UP1, UPT, UR14, 0x1, UPT ;  /* 0x000000010e00888c */ /* 0x000fe6000bf25270 */
[----:B------:R-:W-:Y:S01]  /*6b80*/  @!UP0 UMOV UR4, UR9 ;  /* 0x0000000900048c82 */ /* 0x000fe20008000000 */
[----:B---3--:R-:W-:Y:S02]  /*6b90*/  @!UP0 UISETP.NE.AND UP2, UPT, UR5, 0x1, UPT ;  /* 0x000000010500888c */ /* 0x008fe4000bf45270 */
[----:B------:R-:W-:Y:S01]  /*6ba0*/  @!UP0 USHF.R.U32.HI UR4, URZ, UR13, UR4 ;  /* 0x0000000dff048299 */ /* 0x000fe20008011604 */
[----:B------:R-:W-:Y:S02]  /*6bb0*/  @!UP0 UMOV UR6, UR7 ;  /* 0x0000000700068c82 */ /* 0x000fe40008000000 */
[----:B----4-:R-:W-:Y:S02]  /*6bc0*/  @!UP0 USHF.R.U32.HI UR6, URZ, UR10, UR6 ;  /* 0x0000000aff068299 */ /* 0x010fe40008011606 */
[----:B------:R-:W-:Y:S02]  /*6bd0*/  @!UP0 USEL UR7, UR38, UR4, !UP2 ;  /* 0x0000000426078287 */ /* 0x000fe4000d000000 */
[----:B------:R-:W-:Y:S04]  /*6be0*/  @!UP0 USEL UR6, UR37, UR6, !UP1 ;  /* 0x0000000625068287 */ /* 0x000fe8000c800000 */
[----:B------:R-:W-:Y:S02]  /*6bf0*/  @!UP0 UIADD3 UR4, UPT, UPT, -UR7, UR6, URZ ;  /* 0x0000000607048290 */ /* 0x000fe4000fffe1ff */
[----:B------:R-:W-:Y:S02]  /*6c00*/  @!UP0 UIADD3 UR6, UPT, UPT, UR7, -UR6, URZ ;  /* 0x8000000607068290 */ /* 0x000fe4000fffe0ff */
[----:B------:R-:W-:Y:S02]  /*6c10*/  @!UP0 UIMAD UR38, UR4, UR5, UR38 ;  /* 0x00000005042682a4 */ /* 0x000fe4000f8e0226 */
[----:B------:R-:W-:Y:S01]  /*6c20*/  @!UP0 UIMAD UR37, UR6, UR14, UR37 ;  /* 0x0000000e062582a4 */ /* 0x000fe2000f8e0225 */
[----:B------:R-:W-:Y:S11]  /*6c30*/  @!P0 BRA `(.L_x_110) ;  /* 0x00000000007c8947 */ /* 0x000ff60003800000 */
[----:B------:R-:W1:Y:S01]  /*6c40*/  LDCU.64 UR8, c[0x4][0x80] ;  /* 0x01001000ff0877ac */ /* 0x000e620008000a00 */
[----:B------:R-:W-:Y:S01]  /*6c50*/  MOV R2, 0x0 ;  /* 0x0000000000027802 */ /* 0x000fe20000000f00 */
[----:B------:R-:W-:Y:S02]  /*6c60*/  HFMA2 R12, -RZ, RZ, 0, 5.9604644775390625e-08 ;  /* 0x00000001ff0c7431 */ /* 0x000fe400000001ff */
[----:B------:R-:W-:Y:S01]  /*6c70*/  IMAD.MOV.U32 R8, RZ, RZ, 0x70 ;  /* 0x00000070ff087424 */ /* 0x000fe200078e00ff */
[----:B------:R3:W4:Y:S01]  /*6c80*/  LDC.64 R14, c[0x4][R2] ;  /* 0x01000000020e7b82 */ /* 0x0007220000000a00 */
[----:B------:R-:W2:Y:S01]  /*6c90*/  LDCU.64 UR6, c[0x4][0x88] ;  /* 0x01001100ff0677ac */ /* 0x000ea20008000a00 */
[----:B------:R-:W-:Y:S01]  /*6ca0*/  IMAD.MOV.U32 R13, RZ, RZ, RZ ;  /* 0x000000ffff0d7224 */ /* 0x000fe200078e00ff */
[----:B------:R-:W2:Y:S01]  /*6cb0*/  LDCU.64 UR4, c[0x4][0x8] ;  /* 0x01000100ff0477ac */ /* 0x000ea20008000a00 */
[----:B-1----:R-:W-:Y:S01]  /*6cc0*/  MOV R5, UR9 ;  /* 0x0000000900057c02 */ /* 0x002fe20008000f00 */
[----:B------:R-:W-:Y:S01]  /*6cd0*/  IMAD.U32 R4, RZ, RZ, UR8 ;  /* 0x00000008ff047e24 */ /* 0x000fe2000f8e00ff */
[----:B--2---:R-:W-:Y:S01]  /*6ce0*/  MOV R7, UR7 ;  /* 0x0000000700077c02 */ /* 0x004fe20008000f00 */
[----:B------:R-:W-:Y:S01]  /*6cf0*/  IMAD.U32 R6, RZ, RZ, UR6 ;  /* 0x00000006ff067e24 */ /* 0x000fe2000f8e00ff */
[----:B------:R-:W-:Y:S01]  /*6d00*/  MOV R11, UR5 ;  /* 0x00000005000b7c02 */ /* 0x000fe20008000f00 */
[----:B------:R-:W-:Y:S02]  /*6d10*/  IMAD.U32 R10, RZ, RZ, UR4 ;  /* 0x00000004ff0a7e24 */ /* 0x000fe4000f8e00ff */
[----:B------:R-:W-:Y:S07]  /*6d20*/  LEPC R20, `(.L_x_111) ;  /* 0x000000001014794e */ /* 0x000fee0000000000 */
[----:B---345:R-:W-:Y:S05]  /*6d30*/  CALL.ABS.NOINC R14 ;  /* 0x000000000e007343 */ /* 0x038fea0003c00000 */
.L_x_111:
[----:B------:R-:W1:Y:S01]  /*6d40*/  LDCU.64 UR8, c[0x4][0x80] ;  /* 0x01001000ff0877ac */ /* 0x000e620008000a00 */
[----:B------:R-:W2:Y:S01]  /*6d50*/  LDC.64 R2, c[0x4][R2] ;  /* 0x0100000002027b82 */ /* 0x000ea20000000a00 */
[----:B------:R-:W-:Y:S02]  /*6d60*/  HFMA2 R12, -RZ, RZ, 0, 5.9604644775390625e-08 ;  /* 0x00000001ff0c7431 */ /* 0x000fe400000001ff */
[----:B------:R-:W-:Y:S02]  /*6d70*/  IMAD.MOV.U32 R8, RZ, RZ, 0x70 ;  /* 0x00000070ff087424 */ /* 0x000fe400078e00ff */
[----:B------:R-:W-:Y:S01]  /*6d80*/  IMAD.MOV.U32 R13, RZ, RZ, RZ ;  /* 0x000000ffff0d7224 */ /* 0x000fe200078e00ff */
[----:B------:R-:W3:Y:S01]  /*6d90*/  LDCU.64 UR6, c[0x4][0x88] ;  /* 0x01001100ff0677ac */ /* 0x000ee20008000a00 */
[----:B------:R-:W4:Y:S01]  /*6da0*/  LDCU.64 UR4, c[0x4][0x8] ;  /* 0x01000100ff0477ac */ /* 0x000f220008000a00 */
[----:B-1----:R-:W-:Y:S02]  /*6db0*/  MOV R4, UR8 ;  /* 0x0000000800047c02 */ /* 0x002fe40008000f00 */
[----:B------:R-:W-:Y:S02]  /*6dc0*/  MOV R5, UR9 ;  /* 0x0000000900057c02 */ /* 0x000fe40008000f00 */
[----:B---3--:R-:W-:Y:S01]  /*6dd0*/  MOV R7, UR7 ;  /* 0x0000000700077c02 */ /* 0x008fe20008000f00 */
[----:B------:R-:W-:Y:S01]  /*6de0*/  IMAD.U32 R6, RZ, RZ, UR6 ;  /* 0x00000006ff067e24 */ /* 0x000fe2000f8e00ff */
[----:B----4-:R-:W-:Y:S01]  /*6df0*/  MOV R11, UR5 ;  /* 0x00000005000b7c02 */ /* 0x010fe20008000f00 */
[----:B------:R-:W-:Y:S02]  /*6e00*/  IMAD.U32 R10, RZ, RZ, UR4 ;  /* 0x00000004ff0a7e24 */ /* 0x000fe4000f8e00ff */
[----:B------:R-:W-:Y:S07]  /*6e10*/  LEPC R20, `(.L_x_110) ;  /* 0x000000001014794e */ /* 0x000fee0000000000 */
[----:B--2---:R-:W-:Y:S05]  /*6e20*/  CALL.ABS.NOINC R2 ;  /* 0x0000000002007343 */ /* 0x004fea0003c00000 */
.L_x_110:
[----:B------:R-:W-:Y:S05]  /*6e30*/  BSYNC.RECONVERGENT B6 ;  /* 0x0000000000067941 */ /* 0x000fea0003800200 */
.L_x_109:
[----:B------:R-:W-:Y:S02]  /*6e40*/  ISETP.NE.U32.AND P0, PT, RZ, UR60, PT ;  /* 0x0000003cff007c0c */ /* 0x000fe4000bf05070 */
[C---:B--2---:R-:W-:Y:S02]  /*6e50*/  ISETP.NE.U32.AND P1, PT, R54.reuse, RZ, PT ;  /* 0x000000ff3600720c */ /* 0x044fe40003f25070 */
[----:B------:R-:W-:Y:S02]  /*6e60*/  ISETP.NE.U32.AND P4, PT, R54, RZ, PT ;  /* 0x000000ff3600720c */ /* 0x000fe40003f85070 */
[----:B------:R-:W-:Y:S02]  /*6e70*/  ISETP.NE.AND.EX P0, PT, RZ, UR61, PT, P0 ;  /* 0x0000003dff007c0c */ /* 0x000fe4000bf05300 */
[C---:B------:R-:W-:Y:S02]  /*6e80*/  ISETP.NE.AND.EX P1, PT, R55.reuse, RZ, PT, P1 ;  /* 0x000000ff3700720c */ /* 0x040fe40003f25310 */
[----:B------:R-:W-:Y:S02]  /*6e90*/  ISETP.NE.AND.EX P4, PT, R55, RZ, P0, P4 ;  /* 0x000000ff3700720c */ /* 0x000fe40000785340 */
[----:B------:R-:W-:Y:S02]  /*6ea0*/  ISETP.NE.U32.AND P5, PT, R50, RZ, PT ;  /* 0x000000ff3200720c */ /* 0x000fe40003fa5070 */
[----:B------:R-:W-:Y:S02]  /*6eb0*/  ISETP.NE.U32.AND P3, PT, RZ, UR60, PT ;  /* 0x0000003cff007c0c */ /* 0x000fe4000bf65070 */
[----:B------:R-:W-:Y:S02]  /*6ec0*/  PLOP3.LUT P2, PT, PT, PT, PT, 0x8, 0x80 ;  /* 0x000000000080781c */ /* 0x000fe40003f4e170 */
[----:B------:R-:W-:Y:S02]  /*6ed0*/  ISETP.NE.AND.EX P5, PT, R51, RZ, PT, P5 ;  /* 0x000000ff3300720c */ /* 0x000fe40003fa5350 */
[----:B------:R-:W-:Y:S03]  /*6ee0*/  ISETP.NE.AND.EX P3, PT, RZ, UR61, PT, P3 ;  /* 0x0000003dff007c0c */ /* 0x000fe6000bf65330 */
[----:B------:R-:W-:Y:S01]  /*6ef0*/  @!P4 PLOP3.LUT P2, PT, P1, PT, PT, 0x80, 0x8 ;  /* 0x000000000008c81c */ /* 0x000fe20000f4f070 */
[----:B------:R-:W-:Y:S01]  /*6f00*/  @!UPT UIADD3 URZ, UPT, UPT, URZ, URZ, URZ ;  /* 0x000000fffffff290 */ /* 0x000fe2000fffe0ff */
[----:B------:R-:W-:Y:S11]  /*6f10*/  @!P1 BRA `(.L_x_112) ;  /* 0x0000000000309947 */ /* 0x000ff60003800000 */
[----:B------:R-:W-:Y:S01]  /*6f20*/  ISETP.NE.U32.AND P0, PT, R52, RZ, PT ;  /* 0x000000ff3400720c */ /* 0x000fe20003f05070 */
[----:B------:R-:W1:Y:S01]  /*6f30*/  LDCU.64 UR4, c[0x0][0x358] ;  /* 0x00006b00ff0477ac */ /* 0x000e620008000a00 */
[----:B------:R-:W-:Y:S02]  /*6f40*/  IMAD.MOV.U32 R56, RZ, RZ, 0x1 ;  /* 0x00000001ff387424 */ /* 0x000fe400078e00ff */
[----:B------:R-:W-:Y:S11]  /*6f50*/  ISETP.NE.AND.EX P0, PT, R53, RZ, PT, P0 ;  /* 0x000000ff3500720c */ /* 0x000ff60003f05300 */
[----:B------:R-:W-:Y:S02]  /*6f60*/  @!UPT UIADD3 URZ, UPT, UPT, URZ, URZ, URZ ;  /* 0x000000fffffff290 */ /* 0x000fe4000fffe0ff */
[----:B------:R-:W2:Y:S01]  /*6f70*/  @P0 LDC.64 R2, c[0x0][0x888] ;  /* 0x00022200ff020b82 */ /* 0x000ea20000000a00 */
[----:B------:R-:W-:Y:S04]  /*6f80*/  @P0 IMAD R0, R54, UR36, RZ ;  /* 0x0000002436000c24 */ /* 0x000fe8000f8e02ff */
[----:B--2---:R-:W-:Y:S04]  /*6f90*/  @P0 IMAD.WIDE R2, R0, 0x4, R2 ;  /* 0x0000000400020825 */ /* 0x004fe800078e0202 */
[----:B------:R-:W-:Y:S01]  /*6fa0*/  HFMA2 R0, -RZ, RZ, 0, 5.9604644775390625e-08 ;  /* 0x00000001ff007431 */ /* 0x000fe200000001ff */
[----:B-1---5:R1:W5:Y:S04]  /*6fb0*/  @P0 LDG.E R27, desc[UR4][R2.64] ;  /* 0x00000004021b0981 */ /* 0x022368000c1e1900 */
[----:B------:R-:W-:Y:S01]  /*6fc0*/  @!P0 PRMT R56, R0, 0x7610, R56 ;  /* 0x0000761000388816 */ /* 0x000fe20000000038 */
[----:B-1----:R-:W2:Y:S06]  /*6fd0*/  @!P0 LDC R27, c[0x0][0x880] ;  /* 0x00022000ff1b8b82 */ /* 0x002eac0000000800 */
.L_x_112:
[----:B------:R-:W-:Y:S05]  /*6fe0*/  @!P5 BRA `(.L_x_113) ;  /* 0x000000000024d947 */ /* 0x000fea0003800000 */
[----:B------:R-:W-:Y:S01]  /*6ff0*/  ISETP.NE.U32.AND P0, PT, R48, RZ, PT ;  /* 0x000000ff3000720c */ /* 0x000fe20003f05070 */
[----:B------:R-:W1:Y:S03]  /*7000*/  LDCU.64 UR4, c[0x0][0x358] ;  /* 0x00006b00ff0477ac */ /* 0x000e660008000a00 */
[----:B------:R-:W-:Y:S11]  /*7010*/  ISETP.NE.AND.EX P0, PT, R49, RZ, PT, P0 ;  /* 0x000000ff3100720c */ /* 0x000ff60003f05300 */
[----:B------:R-:W-:Y:S02]  /*7020*/  @!UPT UIADD3 URZ, UPT, UPT, URZ, URZ, URZ ;  /* 0x000000fffffff290 */ /* 0x000fe4000fffe0ff */
[----:B------:R-:W3:Y:S01]  /*7030*/  @P0 LDC.64 R2, c[0x0][0x8a8] ;  /* 0x00022a00ff020b82 */ /* 0x000ee20000000a00 */
[----:B------:R-:W-:Y:S04]  /*7040*/  @P0 IMAD R0, R50, UR36, RZ ;  /* 0x0000002432000c24 */ /* 0x000fe8000f8e02ff */
[----:B---3--:R-:W-:Y:S05]  /*7050*/  @P0 IMAD.WIDE R2, R0, 0x4, R2 ;  /* 0x0000000400020825 */ /* 0x008fea00078e0202 */
[----:B-1---5:R1:W5:Y:S02]  /*7060*/  @P0 LDG.E R24, desc[UR4][R2.64] ;  /* 0x0000000402180981 */ /* 0x022364000c1e1900 */
[----:B-1----:R-:W3:Y:S02]  /*7070*/  @!P0 LDC R24, c[0x0][0x8a0] ;  /* 0x00022800ff188b82 */ /* 0x002ee40000000800 */
.L_x_113:
[----:B--2--5:R-:W-:Y:S01]  /*7080*/  FSETP.NEU.AND P0, PT, R27, RZ, PT ;  /* 0x000000ff1b00720b */ /* 0x024fe20003f0d000 */
[----:B------:R-:W-:Y:S01]  /*7090*/  BSSY B1, `(.L_x_114) ;  /* 0x0000037000017945 */ /* 0x000fe20003800000 */
[----:B------:R-:W-:Y:S01]  /*70a0*/  SEL R3, RZ, 0xffffffff, P3 ;  /* 0xffffffffff037807 */ /* 0x000fe20001800000 */
[----:B------:R-:W-:Y:S01]  /*70b0*/  IMAD.MOV.U32 R75, RZ, RZ, 0x1 ;  /* 0x00000001ff4b7424 */ /* 0x000fe200078e00ff */
[----:B------:R-:W-:Y:S01]  /*70c0*/  @!P4 LOP3.LUT P3, RZ, R56, 0xff, RZ, 0xc0, !PT ;  /* 0x000000ff38ffc812 */ /* 0x000fe2000786c0ff */
[C---:B------:R-:W-:Y:S01]  /*70d0*/  IMAD R25, R22.reuse, 0x80, R23 ;  /* 0x0000008016197824 */ /* 0x040fe200078e0217 */
[----:B------:R-:W-:Y:S01]  /*70e0*/  @!P4 SEL R0, RZ, 0xffffffff, P0 ;  /* 0xffffffffff00c807 */ /* 0x000fe20000000000 */
[----:B------:R-:W-:Y:S01]  /*70f0*/  IMAD R63, R69, -0x10, R67 ;  /* 0xfffffff0453f7824 */ /* 0x000fe200078e0243 */
[----:B------:R-:W-:Y:S01]  /*7100*/  LEA R74, R22, UR43, 0x3 ;  /* 0x0000002b164a7c11 */ /* 0x000fe2000f8e18ff */
[----:B------:R-:W-:Y:S01]  /*7110*/  IMAD.MOV.U32 R26, RZ, RZ, RZ ;  /* 0x000000ffff1a7224 */ /* 0x000fe200078e00ff */
[C---:B------:R-:W-:Y:S02]  /*7120*/  @P2 SEL R0, R3.reuse, R0, !P3 ;  /* 0x0000000003002207 */ /* 0x040fe40005800000 */
[----:B------:R-:W-:Y:S02]  /*7130*/  CS2R R38, SRZ ;  /* 0x0000000000267805 */ /* 0x000fe4000001ff00 */
[----:B------:R-:W-:Y:S02]  /*7140*/  SEL R2, RZ, 0xffffffff, P0 ;  /* 0xffffffffff027807 */ /* 0x000fe40000000000 */
[----:B------:R-:W-:Y:S02]  /*7150*/  CS2R R36, SRZ ;  /* 0x0000000000247805 */ /* 0x000fe4000001ff00 */
[----:B------:R-:W-:Y:S02]  /*7160*/  @!P4 LOP3.LUT R0, R0, 0x1, RZ, 0xc0, !PT ;  /* 0x000000010000c812 */ /* 0x000fe400078ec0ff */
[----:B------:R-:W-:Y:S02]  /*7170*/  CS2R R34, SRZ ;  /* 0x0000000000227805 */ /* 0x000fe4000001ff00 */
[----:B------:R-:W-:Y:S02]  /*7180*/  CS2R R32, SRZ ;  /* 0x0000000000207805 */ /* 0x000fe4000001ff00 */
[----:B------:R-:W-:Y:S02]  /*7190*/  CS2R R42, SRZ ;  /* 0x00000000002a7805 */ /* 0x000fe4000001ff00 */
[----:B------:R-:W-:Y:S02]  /*71a0*/  ISETP.NE.U32.OR P5, PT, R0, 0x1, P4 ;  /* 0x000000010000780c */ /* 0x000fe400027a5470 */
[----:B------:R-:W-:Y:S02]  /*71b0*/  CS2R R40, SRZ ;  /* 0x0000000000287805 */ /* 0x000fe4000001ff00 */
[----:B------:R-:W-:Y:S02]  /*71c0*/  LOP3.LUT P4, R61, R56, 0xff, RZ, 0xc0, !PT ;  /* 0x000000ff383d7812 */ /* 0x000fe4000788c0ff */
[----:B------:R-:W-:Y:S02]  /*71d0*/  CS2R R46, SRZ ;  /* 0x00000000002e7805 */ /* 0x000fe4000001ff00 */
[----:B------:R-:W-:Y:S02]  /*71e0*/  P2R R73, PR, RZ, 0x20 ;  /* 0x00000020ff497803 */ /* 0x000fe40000000000 */
[----:B------:R-:W-:Y:S02]  /*71f0*/  CS2R R44, SRZ ;  /* 0x00000000002c7805 */ /* 0x000fe4000001ff00 */
[----:B------:R-:W-:Y:S04]  /*7200*/  @P1 SEL R2, R3, R2, !P4 ;  /* 0x0000000203021207 */ /* 0x000fe80006000000 */
[----:B------:R-:W-:Y:S02]  /*7210*/  LOP3.LUT R2, R2, 0x1, RZ, 0xc0, !PT ;  /* 0x0000000102027812 */ /* 0x000fe400078ec0ff */
[----:B------:R-:W-:Y:S02]  /*7220*/  @P5 SHF.L.U32 R0, RZ, 0x1f, RZ ;  /* 0x0000001fff005819 */ /* 0x000fe400000006ff */
[----:B------:R-:W-:Y:S02]  /*7230*/  ISETP.NE.U32.AND P0, PT, R2, 0x1, PT ;  /* 0x000000010200780c */ /* 0x000fe40003f05070 */
[----:B------:R1:W2:Y:S02]  /*7240*/  @P5 SYNCS.PHASECHK.TRANS64.TRYWAIT P3, [UR43+0x40], R0 ;  /* 0x00004000ff0055a7 */ /* 0x0002a4000806112b */
[----:B------:R-:W-:Y:S02]  /*7250*/  P2R R76, PR, RZ, 0x1 ;  /* 0x00000001ff4c7803 */ /* 0x000fe40000000000 */
[----:B-1----:R-:W-:Y:S04]  /*7260*/  SHF.L.U32 R0, R65, 0x1f, RZ ;  /* 0x0000001f41007819 */ /* 0x002fe800000006ff */
[----:B------:R1:W4:Y:S01]  /*7270*/  SYNCS.PHASECHK.TRANS64.TRYWAIT P2, [R74+URZ+0xb0], R0 ;  /* 0x0000b0004a0075a7 */ /* 0x00032200080411ff */
[----:B--2---:R-:W-:Y:S01]  /*7280*/  @P5 SEL R75, RZ, 0x1, !P3 ;  /* 0x00000001ff4b5807 */ /* 0x004fe20005800000 */
[----:B-1----:R-:W-:Y:S06]  /*7290*/  @!P5 BRA `(.L_x_115) ;  /* 0x000000000058d947 */ /* 0x002fec0003800000 */
[----:B------:R-:W-:Y:S01]  /*72a0*/  IMAD.MOV.U32 R39, RZ, RZ, RZ ;  /* 0x000000ffff277224 */ /* 0x000fe200078e00ff */
[----:B------:R-:W-:Y:S01]  /*72b0*/  ISETP.NE.AND P0, PT, R75, RZ, PT ;  /* 0x000000ff4b00720c */ /* 0x000fe20003f05270 */
[----:B------:R-:W-:Y:S01]  /*72c0*/  BSSY B0, `(.L_x_116) ;  /* 0x000000c000007945 */ /* 0x000fe20003800000 */
[----:B------:R-:W-:Y:S02]  /*72d0*/  CS2R R46, SRZ ;  /* 0x00000000002e7805 */ /* 0x000fe4000001ff00 */
[----:B------:R-:W-:Y:S02]  /*72e0*/  CS2R R44, SRZ ;  /* 0x00000000002c7805 */ /* 0x000fe4000001ff00 */
[----:B------:R-:W-:Y:S02]  /*72f0*/  CS2R R42, SRZ ;  /* 0x00000000002a7805 */ /* 0x000fe4000001ff00 */
[----:B------:R-:W-:Y:S02]  /*7300*/  CS2R R40, SRZ ;  /* 0x0000000000287805 */ /* 0x000fe4000001ff00 */
[----:B------:R-:W-:Y:S02]  /*7310*/  CS2R R34, SRZ ;  /* 0x0000000000227805 */ /* 0x000fe4000001ff00 */
[----:B------:R-:W-:Y:S02]  /*7320*/  CS2R R32, SRZ ;  /* 0x0000000000207805 */ /* 0x000fe4000001ff00 */
[----:B------:R-:W-:Y:S01]  /*7330*/  CS2R R36, SRZ ;  /* 0x0000000000247805 */ /* 0x000fe2000001ff00 */
[----:B------:R-:W-:Y:S06]  /*7340*/  @P0 BRA `(.L_x_117) ;  /* 0x00000000000c0947 */ /* 0x000fec0003800000 */
[----:B------:R-:W-:Y:S04]  /*7350*/  SHF.L.U32 R3, RZ, 0x1f, RZ ;  /* 0x0000001fff037819 */ /* 0x000fe800000006ff */
[----:B------:R-:W1:Y:S02]  /*7360*/  SYNCS.PHASECHK.TRANS64.TRYWAIT P0, [UR43+0x40], R3 ;  /* 0x00004003ff0075a7 */ /* 0x000e64000800112b */
[----:B-1----:R-:W-:Y:S05]  /*7370*/  @!P0 BRA `(.L_x_118) ;  /* 0x0000005c006c8947 */ /* 0x002fea0003800000 */
.L_x_117:
[----:B------:R-:W-:Y:S05]  /*7380*/  BSYNC B0 ;  /* 0x0000000000007941 */ /* 0x000fea0003800000 */
.L_x_116:
[----:B------:R-:W-:Y:S01]  /*7390*/  ISETP.NE.AND P0, PT, R76, RZ, PT ;  /* 0x000000ff4c00720c */ /* 0x000fe20003f05270 */
[----:B------:R-:W-:Y:S11]  /*73a0*/  HFMA2 R26, -RZ, RZ, 0, 5.9604644775390625e-08 ;  /* 0x00000001ff1a7431 */ /* 0x000ff600000001ff */
[----:B------:R-:W-:Y:S01]  /*73b0*/  @!UPT UIADD3 URZ, UPT, UPT, URZ, URZ, URZ ;  /* 0x000000fffffff290 */ /* 0x000fe2000fffe0ff */
[----:B------:R2:W1:Y:S04]  /*73c0*/  @P0 LDS.128 R44, [R68] ;  /* 0x00000000442c0984 */ /* 0x0004680000000c00 */
[----:B------:R2:W1:Y:S04]  /*73d0*/  @P0 LDS.128 R40, [R67+0x10] ;  /* 0x0000100043280984 */ /* 0x0004680000000c00 */
[----:B------:R2:W1:Y:S04]  /*73e0*/  @P0 LDS.128 R32, [R66+0x20] ;  /* 0x0000200042200984 */ /* 0x0004680000000c00 */
[----:B------:R2:W1:Y:S02]  /*73f0*/  @P0 LDS.128 R36, [R63+0x30] ;  /* 0x000030003f240984 */ /* 0x0004640000000c00 */
.L_x_115:
[----:B------:R-:W-:Y:S05]  /*7400*/  BSYNC B1 ;  /* 0x0000000000017941 */ /* 0x000fea0003800000 */
.L_x_114:
[----:B-1----:R-:W-:Y:S04]  /*7410*/  SHF.R.U32.HI R2, RZ, 0x15, R25 ;  /* 0x00000015ff027819 */ /* 0x002fe80000011619 */
[----:B------:R-:W-:Y:S01]  /*7420*/  LOP3.LUT P0, RZ, R2, 0x3, R57, 0x48, !PT ;  /* 0x0000000302ff7812 */ /* 0x000fe20007804839 */
[----:B------:R-:W-:Y:S01]  /*7430*/  @!UPT UIADD3 URZ, UPT, UPT, URZ, URZ, URZ ;  /* 0x000000fffffff290 */ /* 0x000fe2000fffe0ff */
[----:B----4-:R-:W-:Y:S11]  /*7440*/  @P2 BRA `(.L_x_119) ;  /* 0x0000000000082947 */ /* 0x010ff60003800000 */
[----:B------:R-:W1:Y:S02]  /*7450*/  SYNCS.PHASECHK.TRANS64.TRYWAIT P1, [R74+URZ+0xb0], R0 ;  /* 0x0000b0004a0075a7 */ /* 0x000e6400080211ff */
[----:B-1----:R-:W-:Y:S05]  /*7460*/  @!P1 BRA `(.L_x_120) ;  /* 0x0000005c00489947 */ /* 0x002fea0003800000 */
.L_x_119:
[----:B------:R-:W-:Y:S05]  /*7470*/  @!P0 BRA `(.L_x_121) ;  /* 0x0000000000408947 */ /* 0x000fea0003800000 */
[----:B------:R-:W4:Y:S01]  /*7480*/  LDCU.64 UR8, c[0x4][0x70] ;  /* 0x01000e00ff0877ac */ /* 0x000f220008000a00 */
[----:B------:R-:W-:Y:S01]  /*7490*/  MOV R3, 0x0 ;  /* 0x0000000000037802 */ /* 0x000fe20000000f00 */
[----:B------:R-:W-:Y:S02]  /*74a0*/  HFMA2 R12, -RZ, RZ, 0, 5.9604644775390625e-08 ;  /* 0x00000001ff0c7431 */ /* 0x000fe400000001ff */
[----:B------:R-:W-:Y:S02]  /*74b0*/  IMAD.MOV.U32 R8, RZ, RZ, 0x192 ;  /* 0x00000192ff087424 */ /* 0x000fe400078e00ff */
[----:B------:R-:W-:Y:S01]  /*74c0*/  IMAD.MOV.U32 R13, RZ, RZ, RZ ;  /* 0x000000ffff0d7224 */ /* 0x000fe200078e00ff */
[----:B------:R-:W5:Y:S01]  /*74d0*/  LDCU.64 UR6, c[0x4][0x78] ;  /* 0x01000f00ff0677ac */ /* 0x000f620008000a00 */
[----:B------:R-:W1:Y:S01]  /*74e0*/  LDC.64 R2, c[0x4][R3] ;  /* 0x0100000003027b82 */ /* 0x000e620000000a00 */
[----:B------:R-:W2:Y:S01]  /*74f0*/  LDCU.64 UR4, c[0x4][0x10] ;  /* 0x01000200ff0477ac */ /* 0x000ea20008000a00 */
[----:B----4-:R-:W-:Y:S01]  /*7500*/  MOV R5, UR9 ;  /* 0x0000000900057c02 */ /* 0x010fe20008000f00 */
[----:B------:R-:W-:Y:S01]  /*7510*/  IMAD.U32 R4, RZ, RZ, UR8 ;  /* 0x00000008ff047e24 */ /* 0x000fe2000f8e00ff */
[----:B-----5:R-:W-:Y:S01]  /*7520*/  MOV R7, UR7 ;  /* 0x0000000700077c02 */ /* 0x020fe20008000f00 */
[----:B------:R-:W-:Y:S01]  /*7530*/  IMAD.U32 R6, RZ, RZ, UR6 ;  /* 0x00000006ff067e24 */ /* 0x000fe2000f8e00ff */
[----:B--2---:R-:W-:Y:S01]  /*7540*/  MOV R11, UR5 ;  /* 0x00000005000b7c02 */ /* 0x004fe20008000f00 */
[----:B------:R-:W-:Y:S02]  /*7550*/  IMAD.U32 R10, RZ, RZ, UR4 ;  /* 0x00000004ff0a7e24 */ /* 0x000fe4000f8e00ff */
[----:B------:R-:W-:Y:S07]  /*7560*/  LEPC R20, `(.L_x_121) ;  /* 0x000000001014794e */ /* 0x000fee0000000000 */
[----:B-1-3--:R-:W-:Y:S05]  /*7570*/  CALL.ABS.NOINC R2 ;  /* 0x0000000002007343 */ /* 0x00afea0003c00000 */
.L_x_121:
[----:B------:R-:W-:Y:S01]  /*7580*/  LOP3.LUT R20, R44, 0xffffe000, RZ, 0xc0, !PT ;  /* 0xffffe0002c147812 */ /* 0x000fe200078ec0ff */
[----:B------:R-:W-:Y:S05]  /*7590*/  WARPSYNC.ALL ;  /* 0x0000000000007948 */ /* 0x000fea0003800000 */
[----:B------:R-:W-:Y:S01]  /*75a0*/  R2UR UR4, R25 ;  /* 0x00000000190472ca */ /* 0x000fe200000e0000 */
[----:B------:R-:W-:Y:S01]  /*75b0*/  BSSY.RECONVERGENT B0, `(.L_x_122) ;  /* 0x000005c000007945 */ /* 0x000fe20003800200 */
[----:B------:R-:W-:Y:S11]  /*75c0*/  ISETP.NE.AND P0, PT, R70, RZ, PT ;  /* 0x000000ff4600720c */ /* 0x000ff60003f05270 */
[----:B------:R-:W1:Y:S02]  /*75d0*/  LDTM.x16 R4, tmem[UR4] ;  /* 0x00000004000479ee */ /* 0x000e640008240000 */
[C---:B-1-3--:R-:W-:Y:S01]  /*75e0*/  FMUL R0, R24.reuse, R4 ;  /* 0x0000000418007220 */ /* 0x04afe20000400000 */
[C---:B------:R-:W-:Y:S01]  /*75f0*/  FMUL R2, R24.reuse, R5 ;  /* 0x0000000518027220 */ /* 0x040fe20000400000 */
[C---:B------:R-:W-:Y:S01]  /*7600*/  FMUL R4, R24.reuse, R8 ;  /* 0x0000000818047220 */ /* 0x040fe20000400000 */
[C---:B------:R-:W-:Y:S01]  /*7610*/  FMUL R5, R24.reuse, R9 ;  /* 0x0000000918057220 */ /* 0x040fe20000400000 */
[C---:B------:R-:W-:Y:S01]  /*7620*/  FMUL R8, R24.reuse, R12 ;  /* 0x0000000c18087220 */ /* 0x040fe20000400000 */
[C---:B------:R-:W-:Y:S01]  /*7630*/  FMUL R9, R24.reuse, R13 ;  /* 0x0000000d18097220 */ /* 0x040fe20000400000 */
[C---:B------:R-:W-:Y:S01]  /*7640*/  FMUL R12, R24.reuse, R16 ;  /* 0x00000010180c7220 */ /* 0x040fe20000400000 */
[----:B------:R-:W-:Y:S01]  /*7650*/  LOP3.LUT R16, R45, 0xffffe000, RZ, 0xc0, !PT ;  /* 0xffffe0002d107812 */ /* 0x000fe200078ec0ff */
[----:B------:R-:W-:Y:S01]  /*7660*/  FMUL R13, R24, R17 ;  /* 0x00000011180d7220 */ /* 0x000fe20000400000 */
[----:B------:R-:W-:Y:S01]  /*7670*/  LOP3.LUT R17, R46, 0xffffe000, RZ, 0xc0, !PT ;  /* 0xffffe0002e117812 */ /* 0x000fe200078ec0ff */
[----:B------:R-:W-:Y:S01]  /*7680*/  FFMA R28, R27, R20, R0 ;  /* 0x000000141b1c7223 */ /* 0x000fe20000000000 */
[----:B------:R-:W-:Y:S01]  /*7690*/  LOP3.LUT R0, R47, 0xffffe000, RZ, 0xc0, !PT ;  /* 0xffffe0002f007812 */ /* 0x000fe200078ec0ff */
[C---:B------:R-:W-:Y:S01]  /*76a0*/  FMUL R3, R24.reuse, R6 ;  /* 0x0000000618037220 */ /* 0x040fe20000400000 */
[C---:B------:R-:W-:Y:S01]  /*76b0*/  FMUL R6, R24.reuse, R10 ;  /* 0x0000000a18067220 */ /* 0x040fe20000400000 */
[C---:B------:R-:W-:Y:S01]  /*76c0*/  FMUL R7, R24.reuse, R7 ;  /* 0x0000000718077220 */ /* 0x040fe20000400000 */
[----:B------:R-:W-:Y:S01]  /*76d0*/  F2FP.TF32.F32.PACK_B R28, R28 ;  /* 0x0000001cff1c723e */ /* 0x000fe200024050ff */
[C---:B------:R-:W-:Y:S01]  /*76e0*/  FMUL R10, R24.reuse, R14 ;  /* 0x0000000e180a7220 */ /* 0x040fe20000400000 */
[----:B------:R-:W-:Y:S01]  /*76f0*/  FMUL R14, R24, R18 ;  /* 0x00000012180e7220 */ /* 0x000fe20000400000 */
[----:B------:R-:W-:Y:S01]  /*7700*/  LOP3.LUT R18, R40, 0xffffe000, RZ, 0xc0, !PT ;  /* 0xffffe00028127812 */ /* 0x000fe200078ec0ff */
[----:B------:R-:W-:Y:S01]  /*7710*/  FFMA R29, R27, R16, R2 ;  /* 0x000000101b1d7223 */ /* 0x000fe20000000002 */
[----:B------:R-:W-:Y:S01]  /*7720*/  LOP3.LUT R2, R41, 0xffffe000, RZ, 0xc0, !PT ;  /* 0xffffe00029027812 */ /* 0x000fe200078ec0ff */
[----:B------:R-:W-:Y:S01]  /*7730*/  FFMA R30, R27, R17, R3 ;  /* 0x000000111b1e7223 */ /* 0x000fe20000000003 */
[----:B------:R-:W-:Y:S01]  /*7740*/  LOP3.LUT R3, R43, 0xffffe000, RZ, 0xc0, !PT ;  /* 0xffffe0002b037812 */ /* 0x000fe200078ec0ff */
[C---:B------:R-:W-:Y:S01]  /*7750*/  FFMA R31, R27.reuse, R0, R7 ;  /* 0x000000001b1f7223 */ /* 0x040fe20000000007 */
[----:B------:R-:W-:Y:S01]  /*7760*/  LOP3.LUT R0, R42, 0xffffe000, RZ, 0xc0, !PT ;  /* 0xffffe0002a007812 */ /* 0x000fe200078ec0ff */
[C---:B------:R-:W-:Y:S01]  /*7770*/  FFMA R4, R27.reuse, R18, R4 ;  /* 0x000000121b047223 */ /* 0x040fe20000000004 */
[----:B------:R-:W-:Y:S01]  /*7780*/  F2FP.TF32.F32.PACK_B R29, R29 ;  /* 0x0000001dff1d723e */ /* 0x000fe200024050ff */
[C---:B------:R-:W-:Y:S01]  /*7790*/  FFMA R5, R27.reuse, R2, R5 ;  /* 0x000000021b057223 */ /* 0x040fe20000000005 */
[----:B------:R-:W-:Y:S01]  /*77a0*/  FMUL R11, R24, R11 ;  /* 0x0000000b180b7220 */ /* 0x000fe20000400000 */
[----:B------:R-:W-:Y:S01]  /*77b0*/  F2FP.TF32.F32.PACK_B R30, R30 ;  /* 0x0000001eff1e723e */ /* 0x000fe200024050ff */
[C---:B------:R-:W-:Y:S01]  /*77c0*/  FFMA R6, R27.reuse, R0, R6 ;  /* 0x000000001b067223 */ /* 0x040fe20000000006 */
[----:B------:R-:W-:Y:S01]  /*77d0*/  F2FP.TF32.F32.PACK_B R31, R31 ;  /* 0x0000001fff1f723e */ /* 0x000fe200024050ff */
[----:B------:R-:W-:Y:S01]  /*77e0*/  FFMA R7, R27, R3, R11 ;  /* 0x000000031b077223 */ /* 0x000fe2000000000b */
[----:B------:R-:W-:Y:S01]  /*77f0*/  LOP3.LUT R2, R32, 0xffffe000, RZ, 0xc0, !PT ;  /* 0xffffe00020027812 */ /* 0x000fe200078ec0ff */
[----:B------:R-:W-:Y:S01]  /*7800*/  FMUL R15, R24, R15 ;  /* 0x0000000f180f7220 */ /* 0x000fe20000400000 */
[----:B------:R-:W-:Y:S01]  /*7810*/  LOP3.LUT R16, R33, 0xffffe000, RZ, 0xc0, !PT ;  /* 0xffffe00021107812 */ /* 0x000fe200078ec0ff */
[----:B------:R1:W-:Y:S01]  /*7820*/  STS.128 [R68], R28 ;  /* 0x0000001c44007388 */ /* 0x0003e20000000c00 */
[----:B------:R-:W-:Y:S01]  /*7830*/  LOP3.LUT R0, R34, 0xffffe000, RZ, 0xc0, !PT ;  /* 0xffffe00022007812 */ /* 0x000fe200078ec0ff */
[----:B------:R-:W-:Y:S01]  /*7840*/  FFMA R8, R27, R2, R8 ;  /* 0x000000021b087223 */ /* 0x000fe20000000008 */
[----:B------:R-:W-:Y:S01]  /*7850*/  LOP3.LUT R2, R35, 0xffffe000, RZ, 0xc0, !PT ;  /* 0xffffe00023027812 */ /* 0x000fe200078ec0ff */
[C---:B------:R-:W-:Y:S01]  /*7860*/  FFMA R9, R27.reuse, R16, R9 ;  /* 0x000000101b097223 */ /* 0x040fe20000000009 */
[----:B------:R-:W-:Y:S01]  /*7870*/  F2FP.TF32.F32.PACK_B R4, R4 ;  /* 0x00000004ff04723e */ /* 0x000fe200024050ff */
[C---:B------:R-:W-:Y:S01]  /*7880*/  FFMA R10, R27.reuse, R0, R10 ;  /* 0x000000001b0a7223 */ /* 0x040fe2000000000a */
[----:B------:R-:W-:Y:S01]  /*7890*/  F2FP.TF32.F32.PACK_B R5, R5 ;  /* 0x00000005ff05723e */ /* 0x000fe200024050ff */
[----:B------:R-:W-:Y:S01]  /*78a0*/  FFMA R11, R27, R2, R15 ;  /* 0x000000021b0b7223 */ /* 0x000fe2000000000f */
[----:B------:R-:W-:Y:S01]  /*78b0*/  F2FP.TF32.F32.PACK_B R6, R6 ;  /* 0x00000006ff06723e */ /* 0x000fe200024050ff */
[----:B------:R-:W-:Y:S01]  /*78c0*/  FMUL R19, R24, R19 ;  /* 0x0000001318137220 */ /* 0x000fe20000400000 */
[----:B------:R-:W-:Y:S02]  /*78d0*/  F2FP.TF32.F32.PACK_B R7, R7 ;  /* 0x00000007ff07723e */ /* 0x000fe400024050ff */
[----:B------:R-:W-:Y:S02]  /*78e0*/  LOP3.LUT R3, R36, 0xffffe000, RZ, 0xc0, !PT ;  /* 0xffffe00024037812 */ /* 0x000fe400078ec0ff */
[----:B------:R-:W-:Y:S01]  /*78f0*/  LOP3.LUT R0, R37, 0xffffe000, RZ, 0xc0, !PT ;  /* 0xffffe00025007812 */ /* 0x000fe200078ec0ff */
[----:B------:R1:W-:Y:S01]  /*7900*/  STS.128 [R67+0x10], R4 ;  /* 0x0000100443007388 */ /* 0x0003e20000000c00 */
        /* <DEDUP_REMOVED lines=8> */
[----:B------:R-:W-:Y:S02]  /*7990*/  F2FP.TF32.F32.PACK_B R10, R10 ;  /* 0x0000000aff0a723e */ /* 0x000fe400024050ff */
[----:B------:R-:W-:Y:S02]  /*79a0*/  F2FP.TF32.F32.PACK_B R11, R11 ;  /* 0x0000000bff0b723e */ /* 0x000fe400024050ff */
[----:B------:R-:W-:Y:S02]  /*79b0*/  F2FP.TF32.F32.PACK_B R12, R12 ;  /* 0x0000000cff0c723e */ /* 0x000fe400024050ff */
[----:B------:R-:W-:Y:S01]  /*79c0*/  F2FP.TF32.F32.PACK_B R13, R13 ;  /* 0x0000000dff0d723e */ /* 0x000fe200024050ff */
[----:B------:R1:W-:Y:S01]  /*79d0*/  STS.128 [R66+0x20], R8 ;  /* 0x0000200842007388 */ /* 0x0003e20000000c00 */
[----:B------:R-:W-:Y:S02]  /*79e0*/  F2FP.TF32.F32.PACK_B R14, R14 ;  /* 0x0000000eff0e723e */ /* 0x000fe400024050ff */
[----:B------:R-:W-:Y:S05]  /*79f0*/  F2FP.TF32.F32.PACK_B R15, R15 ;  /* 0x0000000fff0f723e */ /* 0x000fea00024050ff */
[----:B------:R1:W-:Y:S01]  /*7a00*/  STS.128 [R63+0x30], R12 ;  /* 0x0000300c3f007388 */ /* 0x0003e20000000c00 */
[----:B------:R-:W-:Y:S01]  /*7a10*/  @!PT LDS RZ, [RZ] ;  /* 0x00000000fffff984 */ /* 0x000fe20000000800 */
[----:B------:R-:W-:Y:S01]  /*7a20*/  @!PT LDS RZ, [RZ] ;  /* 0x00000000fffff984 */ /* 0x000fe20000000800 */
[----:B------:R-:W-:Y:S01]  /*7a30*/  @!PT LDS RZ, [RZ] ;  /* 0x00000000fffff984 */ /* 0x000fe20000000800 */
[----:B------:R-:W-:Y:S01]  /*7a40*/  @!PT LDS RZ, [RZ] ;  /* 0x00000000fffff984 */ /* 0x000fe20000000800 */
[----:B------:R3:W-:Y:S07]  /*7a50*/  MEMBAR.ALL.CTA ;  /* 0x0000000000007992 */ /* 0x0007ee0000008000 */
[----:B---3--:R-:W3:Y:S02]  /*7a60*/  FENCE.VIEW.ASYNC.S ;  /* 0x00000000000073c6 */ /* 0x008ee40000000000 */
[----:B---3--:R-:W-:Y:S06]  /*7a70*/  BAR.SYNC.DEFER_BLOCKING 0x1, 0x80 ;  /* 0x0042000000007b1d */ /* 0x008fec0000010000 */
[----:B------:R-:W-:Y:S05]  /*7a80*/  @P0 BRA `(.L_x_123) ;  /* 0x0000000000380947 */ /* 0x000fea0003800000 */
[----:B------:R-:W-:Y:S01]  /*7a90*/  UIADD3 UR4, UPT, UPT, UR43, 0x200, URZ ;  /* 0x000002002b047890 */ /* 0x000fe2000fffe0ff */
[----:B------:R-:W-:Y:S01]  /*7aa0*/  UMOV UR51, UR36 ;  /* 0x0000002400337c82 */ /* 0x000fe20008000000 */
[----:B------:R-:W-:Y:S02]  /*7ab0*/  UIADD3 UR9, UPT, UPT, UR49, 0x80, URZ ;  /* 0x0000008031097890 */ /* 0x000fe4000fffe0ff */
[----:B------:R-:W-:Y:S02]  /*7ac0*/  UIADD3 UR8, UPT, UPT, UR43, 0x1200, URZ ;  /* 0x000012002b087890 */ /* 0x000fe4000fffe0ff */
[----:B------:R-:W-:Y:S01]  /*7ad0*/  MOV R60, UR4 ;  /* 0x00000004003c7c02 */ /* 0x000fe20008000f00 */
[----:B------:R-:W-:Y:S01]  /*7ae0*/  UIADD3 UR4, UP0, UPT, UR54, 0x680, URZ ;  /* 0x0000068036047890 */ /* 0x000fe2000ff1e0ff */
[----:B------:R-:W-:Y:S02]  /*7af0*/  UMOV UR10, UR50 ;  /* 0x00000032000a7c82 */ /* 0x000fe40008000000 */
[----:B------:R-:W-:Y:S01]  /*7b00*/  R2UR UR48, R60 ;  /* 0x000000003c3072ca */ /* 0x000fe200000e0000 */
[----:B------:R-:W-:Y:S01]  /*7b10*/  UIADD3.X UR5, UPT, UPT, URZ, UR55, URZ, UP0, !UPT ;  /* 0x00000037ff057290 */ /* 0x000fe200087fe4ff */
[----:B------:R-:W-:Y:S11]  /*7b20*/  UMOV UR11, UR36 ;  /* 0x00000024000b7c82 */ /* 0x000ff60008000000 */
[----:B------:R3:W-:Y:S01]  /*7b30*/  UTMASTG.3D [UR48], [UR4] ;  /* 0x00000030040073b5 */ /* 0x0007e20008010000 */
[----:B------:R3:W-:Y:S01]  /*7b40*/  UTMASTG.3D [UR8], [UR4] ;  /* 0x00000008040073b5 */ /* 0x0007e20008010000 */
[----:B------:R0:W-:Y:S01]  /*7b50*/  UTMACMDFLUSH ;  /* 0x00000000000079b7 */ /* 0x0001e20000000000 */
[----:B---3--:R-:W-:Y:S04]  /*7b60*/  DEPBAR.LE SB0, 0x1 ;  /* 0x000080400000791a */ /* 0x008fe80000000000 */
.L_x_123:
[----:B------:R-:W-:Y:S05]  /*7b70*/  BSYNC.RECONVERGENT B0 ;  /* 0x0000000000007941 */ /* 0x000fea0003800200 */
.L_x_122:
[----:B------:R-:W-:Y:S01]  /*7b80*/  BAR.SYNC.DEFER_BLOCKING 0x1, 0x80 ;  /* 0x0042000000007b1d */ /* 0x000fe20000010000 */
[----:B------:R-:W-:Y:S01]  /*7b90*/  ISETP.NE.AND P1, PT, R73, RZ, PT ;  /* 0x000000ff4900720c */ /* 0x000fe20003f25270 */
[----:B------:R-:W-:Y:S01]  /*7ba0*/  UISETP.NE.AND UP0, UPT, UR52, URZ, UPT ;  /* 0x000000ff3400728c */ /* 0x000fe2000bf05270 */
[----:B------:R-:W-:Y:S11]  /*7bb0*/  LEA R2, R26, UR43, 0x3 ;  /* 0x0000002b1a027c11 */ /* 0x000ff6000f8e18ff */
[----:B------:R-:W-:Y:S01]  /*7bc0*/  @P1 SHF.L.U32 R3, RZ, 0x1f, RZ ;  /* 0x0000001fff031819 */ /* 0x000fe200000006ff */
[----:B------:R-:W-:Y:S06]  /*7bd0*/  BRA.U !UP0, `(.L_x_124) ;  /* 0x0000000108247547 */ /* 0x000fec000b800000 */
[----:B-1----:R-:W-:Y:S01]  /*7be0*/  IMAD.U32 R4, RZ, RZ, UR47 ;  /* 0x0000002fff047e24 */ /* 0x002fe2000f8e00ff */
[----:B------:R-:W-:Y:S01]  /*7bf0*/  MOV R0, UR53 ;  /* 0x0000003500007c02 */ /* 0x000fe20008000f00 */
[----:B------:R-:W-:Y:S03]  /*7c00*/  UIADD3 UR4, UPT, UPT, UR47, 0x1, URZ ;  /* 0x000000012f047890 */ /* 0x000fe6000fffe0ff */
[----:B------:R-:W-:Y:S01]  /*7c10*/  @P1 LEA R4, R4, UR43, 0x3 ;  /* 0x0000002b04041c11 */ /* 0x000fe2000f8e18ff */
[----:B------:R-:W-:Y:S04]  /*7c20*/  UISETP.NE.AND UP0, UPT, UR4, 0x4, UPT ;  /* 0x000000040400788c */ /* 0x000fe8000bf05270 */
[----:B------:R-:W-:Y:S01]  /*7c30*/  @P1 VIADD R4, R4, 0x60 ;  /* 0x0000006004041836 */ /* 0x000fe20000000000 */
[----:B------:R-:W-:Y:S04]  /*7c40*/  USEL UR47, UR4, URZ, UP0 ;  /* 0x000000ff042f7287 */ /* 0x000fe80008000000 */
[----:B------:R-:W-:Y:S04]  /*7c50*/  @P1 PRMT R0, R0, 0x654, R4 ;  /* 0x0000065400001816 */ /* 0x000fe80000000004 */
[----:B------:R3:W-:Y:S04]  /*7c60*/  @P1 SYNCS.ARRIVE.TRANS64.RED.A1T0 RZ, [R0+URZ], RZ ;  /* 0x000000ff00ff19a7 */ /* 0x0007e800081004ff */
.L_x_124:
[----:B------:R-:W4:Y:S01]  /*7c70*/  @P1 SYNCS.PHASECHK.TRANS64.TRYWAIT P0, [R2+URZ+0x40], R3 ;  /* 0x00004003020015a7 */ /* 0x000f2200080011ff */
[----:B------:R-:W-:Y:S01]  /*7c80*/  BSSY B1, `(.L_x_125) ;  /* 0x0000016000017945 */ /* 0x000fe20003800000 */
[----:B----4-:R-:W-:Y:S03]  /*7c90*/  @P1 SEL R75, RZ, 0x1, !P0 ;  /* 0x00000001ff4b1807 */ /* 0x010fe60004000000 */
[----:B------:R-:W-:Y:S05]  /*7ca0*/  @!P1 BRA `(.L_x_126) ;  /* 0x00000000004c9947 */ /* 0x000fea0003800000 */
[----:B------:R-:W-:Y:S01]  /*7cb0*/  ISETP.NE.AND P0, PT, R75, RZ, PT ;  /* 0x000000ff4b00720c */ /* 0x000fe20003f05270 */
[----:B------:R-:W-:Y:S01]  /*7cc0*/  BSSY B0, `(.L_x_127) ;  /* 0x000000b000007945 */ /* 0x000fe20003800000 */
[----:B------:R-:W-:Y:S11]  /*7cd0*/  ISETP.NE.AND P1, PT, R76, RZ, PT ;  /* 0x000000ff4c00720c */ /* 0x000ff60003f25270 */
[----:B------:R-:W-:Y:S02]  /*7ce0*/  @!UPT UIADD3 URZ, UPT, UPT, URZ, URZ, URZ ;  /* 0x000000fffffff290 */ /* 0x000fe4000fffe0ff */
[C---:B-1----:R-:W-:Y:S01]  /*7cf0*/  @P1 IMAD R6, R26.reuse, 0x2000, R68 ;  /* 0x000020001a061824 */ /* 0x042fe200078e0244 */
[C---:B------:R-:W-:Y:S01]  /*7d00*/  @P1 LEA R4, R26.reuse, R66, 0xd ;  /* 0x000000421a041211 */ /* 0x040fe200078e68ff */
[C---:B------:R-:W-:Y:S02]  /*7d10*/  @P1 IMAD R5, R26.reuse, 0x2000, R67 ;  /* 0x000020001a051824 */ /* 0x040fe400078e0243 */
[----:B------:R-:W-:Y:S01]  /*7d20*/  @P1 IMAD R3, R26, 0x2000, R63 ;  /* 0x000020001a031824 */ /* 0x000fe200078e023f */
[----:B------:R-:W-:Y:S06]  /*7d30*/  @P0 BRA `(.L_x_128) ;  /* 0x00000000000c0947 */ /* 0x000fec0003800000 */
[----:B---3--:R-:W-:Y:S04]  /*7d40*/  SHF.L.U32 R0, RZ, 0x1f, RZ ;  /* 0x0000001fff007819 */ /* 0x008fe800000006ff */
[----:B------:R-:W1:Y:S02]  /*7d50*/  SYNCS.PHASECHK.TRANS64.TRYWAIT P0, [R2+URZ+0x40], R0 ;  /* 0x00004000020075a7 */ /* 0x000e6400080011ff */
[----:B-1----:R-:W-:Y:S05]  /*7d60*/  @!P0 BRA `(.L_x_129) ;  /* 0x00000054001c8947 */ /* 0x002fea0003800000 */
.L_x_128:
[----:B------:R-:W-:Y:S05]  /*7d70*/  BSYNC B0 ;  /* 0x0000000000007941 */ /* 0x000fea0003800000 */
.L_x_127:
[----:B------:R-:W-:Y:S02]  /*7d80*/  ISETP.NE.AND P0, PT, R76, RZ, PT ;  /* 0x000000ff4c00720c */ /* 0x000fe40003f05270 */
[----:B------:R-:W-:Y:S11]  /*7d90*/  IADD3 R26, PT, PT, R26, 0x1, RZ ;  /* 0x000000011a1a7810 */ /* 0x000ff60007ffe0ff */
[----:B------:R4:W1:Y:S04]  /*7da0*/  @P0 LDS.128 R44, [R6] ;  /* 0x00000000062c0984 */ /* 0x0008680000000c00 */
[----:B------:R4:W1:Y:S04]  /*7db0*/  @P0 LDS.128 R40, [R5+0x10] ;  /* 0x0000100005280984 */ /* 0x0008680000000c00 */
[----:B------:R4:W1:Y:S04]  /*7dc0*/  @P0 LDS.128 R32, [R4+0x20] ;  /* 0x0000200004200984 */ /* 0x0008680000000c00 */
[----:B------:R4:W1:Y:S02]  /*7dd0*/  @P0 LDS.128 R36, [R3+0x30] ;  /* 0x0000300003240984 */ /* 0x0008640000000c00 */
.L_x_126:
[----:B------:R-:W-:Y:S05]  /*7de0*/  BSYNC B1 ;  /* 0x0000000000017941 */ /* 0x000fea0003800000 */
.L_x_125:
[----:B-1-3--:R-:W-:Y:S05]  /*7df0*/  VIADD R0, R25, 0x10 ;  /* 0x0000001019007836 */ /* 0x00afea0000000000 */
[----:B------:R-:W-:Y:S04]  /*7e00*/  SHF.R.U32.HI R0, RZ, 0x15, R0 ;  /* 0x00000015ff007819 */ /* 0x000fe80000011600 */
[----:B------:R-:W-:Y:S11]  /*7e10*/  LOP3.LUT P0, RZ, R0, 0x3, R57, 0x48, !PT ;  /* 0x0000000300ff7812 */ /* 0x000ff60007804839 */
[----:B------:R-:W-:Y:S02]  /*7e20*/  @!UPT UIADD3 URZ, UPT, UPT, URZ, URZ, URZ ;  /* 0x000000fffffff290 */ /* 0x000fe4000fffe0ff */
[----:B------:R-:W-:Y:S05]  /*7e30*/  @!P0 BRA `(.L_x_130) ;  /* 0x0000000000408947 */ /* 0x000fea0003800000 */
[----:B------:R-:W1:Y:S01]  /*7e40*/  LDCU.64 UR8, c[0x4][0x70] ;  /* 0x01000e00ff0877ac */ /* 0x000e620008000a00 */
[----:B----4-:R-:W-:Y:S01]  /*7e50*/  MOV R3, 0x0 ;  /* 0x0000000000037802 */ /* 0x010fe20000000f00 */
[----:B------:R-:W-:Y:S02]  /*7e60*/  HFMA2 R12, -RZ, RZ, 0, 5.9604644775390625e-08 ;  /* 0x00000001ff0c7431 */ /* 0x000fe400000001ff */
[----:B------:R-:W-:Y:S02]  /*7e70*/  IMAD.MOV.U32 R8, RZ, RZ, 0x192 ;  /* 0x00000192ff087424 */ /* 0x000fe400078e00ff */
[----:B------:R-:W-:Y:S01]  /*7e80*/  IMAD.MOV.U32 R13, RZ, RZ, RZ ;  /* 0x000000ffff0d7224 */ /* 0x000fe200078e00ff */
[----:B------:R-:W3:Y:S01]  /*7e90*/  LDCU.64 UR6, c[0x4][0x78] ;  /* 0x01000f00ff0677ac */ /* 0x000ee20008000a00 */
[----:B------:R-:W4:Y:S01]  /*7ea0*/  LDC.64 R2, c[0x4][R3] ;  /* 0x0100000003027b82 */ /* 0x000f220000000a00 */
[----:B------:R-:W5:Y:S01]  /*7eb0*/  LDCU.64 UR4, c[0x4][0x10] ;  /* 0x01000200ff0477ac */ /* 0x000f620008000a00 */
[----:B-1----:R-:W-:Y:S01]  /*7ec0*/  MOV R5, UR9 ;  /* 0x0000000900057c02 */ /* 0x002fe20008000f00 */
[----:B------:R-:W-:Y:S01]  /*7ed0*/  IMAD.U32 R4, RZ, RZ, UR8 ;  /* 0x00000008ff047e24 */ /* 0x000fe2000f8e00ff */
[----:B---3--:R-:W-:Y:S01]  /*7ee0*/  MOV R7, UR7 ;  /* 0x0000000700077c02 */ /* 0x008fe20008000f00 */
[----:B------:R-:W-:Y:S01]  /*7ef0*/  IMAD.U32 R6, RZ, RZ, UR6 ;  /* 0x00000006ff067e24 */ /* 0x000fe2000f8e00ff */
[----:B-----5:R-:W-:Y:S01]  /*7f00*/  MOV R11, UR5 ;  /* 0x00000005000b7c02 */ /* 0x020fe20008000f00 */
[----:B------:R-:W-:Y:S02]  /*7f10*/  IMAD.U32 R10, RZ, RZ, UR4 ;  /* 0x00000004ff0a7e24 */ /* 0x000fe4000f8e00ff */
[----:B------:R-:W-:Y:S07]  /*7f20*/  LEPC R20, `(.L_x_130) ;  /* 0x000000001014794e */ /* 0x000fee0000000000 */
[----:B--2-4-:R-:W-:Y:S05]  /*7f30*/  CALL.ABS.NOINC R2 ;  /* 0x0000000002007343 */ /* 0x014fea0003c00000 */
.L_x_130:
[----:B------:R-:W-:Y:S01]  /*7f40*/  ISETP.NE.AND P6, PT, R73, RZ, PT ;  /* 0x000000ff4900720c */ /* 0x000fe20003fc5270 */
[----:B------:R-:W-:Y:S05]  /*7f50*/  WARPSYNC.ALL ;  /* 0x0000000000007948 */ /* 0x000fea0003800000 */
[----:B------:R-:W-:Y:S01]  /*7f60*/  R2UR UR4, R25 ;  /* 0x00000000190472ca */ /* 0x000fe200000e0000 */
[----:B------:R-:W-:Y:S01]  /*7f70*/  IMAD.U32 R0, RZ, RZ, UR47 ;  /* 0x0000002fff007e24 */ /* 0x000fe2000f8e00ff */
[----:B------:R-:W-:Y:S01]  /*7f80*/  LOP3.LUT R20, R44, 0xffffe000, RZ, 0xc0, !PT ;  /* 0xffffe0002c147812 */ /* 0x000fe200078ec0ff */
[----:B------:R-:W-:Y:S01]  /*7f90*/  IMAD.U32 R21, RZ, RZ, UR53 ;  /* 0x00000035ff157e24 */ /* 0x000fe2000f8e00ff */
[----:B------:R-:W-:Y:S01]  /*7fa0*/  ISETP.NE.AND P0, PT, R70, RZ, PT ;  /* 0x000000ff4600720c */ /* 0x000fe20003f05270 */
[----:B------:R-:W-:Y:S02]  /*7fb0*/  BSSY.RECONVERGENT B0, `(.L_x_131) ;  /* 0x0000060000007945 */ /* 0x000fe40003800200 */
[----:B------:R-:W-:Y:S05]  /*7fc0*/  @P6 LEA R0, R0, UR43, 0x3 ;  /* 0x0000002b00006c11 */ /* 0x000fea000f8e18ff */
[----:B------:R-:W-:Y:S01]  /*7fd0*/  @P6 VIADD R0, R0, 0x60 ;  /* 0x0000006000006836 */ /* 0x000fe20000000000 */
[----:B----4-:R-:W1:Y:S04]  /*7fe0*/  LDTM.x16 R4, tmem[UR4+0x10] ;  /* 0x00001004000479ee */ /* 0x010e680008240000 */
[----:B------:R-:W-:Y:S01]  /*7ff0*/  @P6 PRMT R21, R21, 0x654, R0 ;  /* 0x0000065415156816 */ /* 0x000fe20000000000 */
[C---:B-1----:R-:W-:Y:S01]  /*8000*/  FMUL R0, R24.reuse, R4 ;  /* 0x0000000418007220 */ /* 0x042fe20000400000 */
[C---:B------:R-:W-:Y:S01]  /*8010*/  FMUL R4, R24.reuse, R8 ;  /* 0x0000000818047220 */ /* 0x040fe20000400000 */
[C---:B------:R-:W-:Y:S01]  /*8020*/  FMUL R8, R24.reuse, R12 ;  /* 0x0000000c18087220 */ /* 0x040fe20000400000 */
[C---:B------:R-:W-:Y:S01]  /*8030*/  FMUL R12, R24.reuse, R16 ;  /* 0x00000010180c7220 */ /* 0x040fe20000400000 */
[----:B------:R-:W-:Y:S01]  /*8040*/  LOP3.LUT R16, R45, 0xffffe000, RZ, 0xc0, !PT ;  /* 0xffffe0002d107812 */ /* 0x000fe200078ec0ff */
[C---:B------:R-:W-:Y:S01]  /*8050*/  FMUL R2, R24.reuse, R5 ;  /* 0x0000000518027220 */ /* 0x040fe20000400000 */
[C---:B------:R-:W-:Y:S01]  /*8060*/  FMUL R3, R24.reuse, R6 ;  /* 0x0000000618037220 */ /* 0x040fe20000400000 */
[----:B------:R-:W-:Y:S01]  /*8070*/  FMUL R5, R24, R9 ;  /* 0x0000000918057220 */ /* 0x000fe20000400000 */
[----:B------:R-:W-:Y:S01]  /*8080*/  FFMA R28, R27, R20, R0 ;  /* 0x000000141b1c7223 */ /* 0x000fe20000000000 */
[----:B------:R-:W-:Y:S01]  /*8090*/  LOP3.LUT R0, R46, 0xffffe000, RZ, 0xc0, !PT ;  /* 0xffffe0002e007812 */ /* 0x000fe200078ec0ff */
[C---:B------:R-:W-:Y:S01]  /*80a0*/  FMUL R6, R24.reuse, R10 ;  /* 0x0000000a18067220 */ /* 0x040fe20000400000 */
[C---:B------:R-:W-:Y:S01]  /*80b0*/  FMUL R9, R24.reuse, R13 ;  /* 0x0000000d18097220 */ /* 0x040fe20000400000 */
[C---:B------:R-:W-:Y:S01]  /*80c0*/  FMUL R10, R24.reuse, R14 ;  /* 0x0000000e180a7220 */ /* 0x040fe20000400000 */
[----:B------:R-:W-:Y:S01]  /*80d0*/  F2FP.TF32.F32.PACK_B R28, R28 ;  /* 0x0000001cff1c723e */ /* 0x000fe200024050ff */
[C---:B------:R-:W-:Y:S01]  /*80e0*/  FMUL R13, R24.reuse, R17 ;  /* 0x00000011180d7220 */ /* 0x040fe20000400000 */
[----:B------:R-:W-:Y:S01]  /*80f0*/  LOP3.LUT R17, R47, 0xffffe000, RZ, 0xc0, !PT ;  /* 0xffffe0002f117812 */ /* 0x000fe200078ec0ff */
[----:B------:R-:W-:Y:S01]  /*8100*/  FMUL R14, R24, R18 ;  /* 0x00000012180e7220 */ /* 0x000fe20000400000 */
[----:B------:R-:W-:Y:S01]  /*8110*/  LOP3.LUT R18, R40, 0xffffe000, RZ, 0xc0, !PT ;  /* 0xffffe00028127812 */ /* 0x000fe200078ec0ff */
[----:B------:R-:W-:Y:S01]  /*8120*/  FFMA R29, R27, R16, R2 ;  /* 0x000000101b1d7223 */ /* 0x000fe20000000002 */
[----:B------:R-:W-:Y:S01]  /*8130*/  LOP3.LUT R2, R41, 0xffffe000, RZ, 0xc0, !PT ;  /* 0xffffe00029027812 */ /* 0x000fe200078ec0ff */
[----:B------:R-:W-:Y:S01]  /*8140*/  FMUL R7, R24, R7 ;  /* 0x0000000718077220 */ /* 0x000fe20000400000 */
[----:B------:R-:W-:Y:S01]  /*8150*/  LOP3.LUT R16, R33, 0xffffe000, RZ, 0xc0, !PT ;  /* 0xffffe00021107812 */ /* 0x000fe200078ec0ff */
[C---:B------:R-:W-:Y:S01]  /*8160*/  FFMA R30, R27.reuse, R0, R3 ;  /* 0x000000001b1e7223 */ /* 0x040fe20000000003 */
[----:B------:R-:W-:Y:S01]  /*8170*/  LOP3.LUT R0, R42, 0xffffe000, RZ, 0xc0, !PT ;  /* 0xffffe0002a007812 */ /* 0x000fe200078ec0ff */
[C---:B------:R-:W-:Y:S01]  /*8180*/  FFMA R31, R27.reuse, R17, R7 ;  /* 0x000000111b1f7223 */ /* 0x040fe20000000007 */
[----:B------:R-:W-:Y:S01]  /*8190*/  F2FP.TF32.F32.PACK_B R29, R29 ;  /* 0x0000001dff1d723e */ /* 0x000fe200024050ff */
[C---:B------:R-:W-:Y:S01]  /*81a0*/  FFMA R4, R27.reuse, R18, R4 ;  /* 0x000000121b047223 */ /* 0x040fe20000000004 */
[----:B------:R-:W-:Y:S01]  /*81b0*/  F2FP.TF32.F32.PACK_B R30, R30 ;  /* 0x0000001eff1e723e */ /* 0x000fe200024050ff */
[----:B------:R-:W-:Y:S01]  /*81c0*/  FFMA R5, R27, R2, R5 ;  /* 0x000000021b057223 */ /* 0x000fe20000000005 */
[----:B------:R-:W-:Y:S01]  /*81d0*/  LOP3.LUT R2, R43, 0xffffe000, RZ, 0xc0, !PT ;  /* 0xffffe0002b027812 */ /* 0x000fe200078ec0ff */
[----:B------:R-:W-:Y:S01]  /*81e0*/  FMUL R11, R24, R11 ;  /* 0x0000000b180b7220 */ /* 0x000fe20000400000 */
[----:B------:R-:W-:Y:S01]  /*81f0*/  F2FP.TF32.F32.PACK_B R31, R31 ;  /* 0x0000001fff1f723e */ /* 0x000fe200024050ff */
[C---:B------:R-:W-:Y:S01]  /*8200*/  FFMA R6, R27.reuse, R0, R6 ;  /* 0x000000001b067223 */ /* 0x040fe20000000006 */
[----:B------:R-:W-:Y:S01]  /*8210*/  LOP3.LUT R3, R32, 0xffffe000, RZ, 0xc0, !PT ;  /* 0xffffe00020037812 */ /* 0x000fe200078ec0ff */
[----:B------:R-:W-:Y:S01]  /*8220*/  FFMA R7, R27, R2, R11 ;  /* 0x000000021b077223 */ /* 0x000fe2000000000b */
[----:B------:R-:W-:Y:S01]  /*8230*/  F2FP.TF32.F32.PACK_B R4, R4 ;  /* 0x00000004ff04723e */ /* 0x000fe200024050ff */
[----:B------:R1:W-:Y:S01]  /*8240*/  STS.128 [R68+0x2000], R28 ;  /* 0x0020001c44007388 */ /* 0x0003e20000000c00 */
[----:B------:R-:W-:Y:S01]  /*8250*/  LOP3.LUT R0, R34, 0xffffe000, RZ, 0xc0, !PT ;  /* 0xffffe00022007812 */ /* 0x000fe200078ec0ff */
[----:B------:R-:W-:Y:S01]  /*8260*/  FMUL R15, R24, R15 ;  /* 0x0000000f180f7220 */ /* 0x000fe20000400000 */
[----:B------:R-:W-:Y:S01]  /*8270*/  LOP3.LUT R2, R35, 0xffffe000, RZ, 0xc0, !PT ;  /* 0xffffe00023027812 */ /* 0x000fe200078ec0ff */
[C---:B------:R-:W-:Y:S01]  /*8280*/  FFMA R8, R27.reuse, R3, R8 ;  /* 0x000000031b087223 */ /* 0x040fe20000000008 */
[----:B------:R-:W-:Y:S01]  /*8290*/  F2FP.TF32.F32.PACK_B R5, R5 ;  /* 0x00000005ff05723e */ /* 0x000fe200024050ff */
[C---:B------:R-:W-:Y:S01]  /*82a0*/  FFMA R9, R27.reuse, R16, R9 ;  /* 0x000000101b097223 */ /* 0x040fe20000000009 */
[----:B------:R-:W-:Y:S01]  /*82b0*/  F2FP.TF32.F32.PACK_B R6, R6 ;  /* 0x00000006ff06723e */ /* 0x000fe200024050ff */
[C---:B------:R-:W-:Y:S01]  /*82c0*/  FFMA R10, R27.reuse, R0, R10 ;  /* 0x000000001b0a7223 */ /* 0x040fe2000000000a */
[----:B------:R-:W-:Y:S01]  /*82d0*/  F2FP.TF32.F32.PACK_B R7, R7 ;  /* 0x00000007ff07723e */ /* 0x000fe200024050ff */
[----:B------:R-:W-:Y:S01]  /*82e0*/  FFMA R11, R27, R2, R15 ;  /* 0x000000021b0b7223 */ /* 0x000fe2000000000f */
[----:B------:R-:W-:Y:S01]  /*82f0*/  LOP3.LUT R0, R36, 0xffffe000, RZ, 0xc0, !PT ;  /* 0xffffe00024007812 */ /* 0x000fe200078ec0ff */
[----:B------:R-:W-:Y:S01]  /*8300*/  FMUL R19, R24, R19 ;  /* 0x0000001318137220 */ /* 0x000fe20000400000 */
        /* <DEDUP_REMOVED lines=16> */
[----:B------:R-:W-:Y:S02]  /*8410*/  F2FP.TF32.F32.PACK_B R15, R15 ;  /* 0x0000000fff0f723e */ /* 0x000fe400024050ff */
[----:B------:R-:W-:Y:S02]  /*8420*/  LEA R0, R26, UR43, 0x3 ;  /* 0x0000002b1a007c11 */ /* 0x000fe4000f8e18ff */
[----:B------:R-:W-:Y:S01]  /*8430*/  @P6 SHF.L.U32 R2, RZ, 0x1f, RZ ;  /* 0x0000001fff026819 */ /* 0x000fe200000006ff */
        /* <DEDUP_REMOVED lines=9> */
[----:B------:R-:W-:Y:S02]  /*84d0*/  UIADD3 UR4, UP0, UPT, UR54, 0x680, URZ ;  /* 0x0000068036047890 */ /* 0x000fe4000ff1e0ff */
[----:B------:R-:W-:Y:S02]  /*84e0*/  UIADD3 UR13, UPT, UPT, UR49, 0x10, URZ ;  /* 0x00000010310d7890 */ /* 0x000fe4000fffe0ff */
[----:B------:R-:W-:Y:S02]  /*84f0*/  UIADD3 UR12, UPT, UPT, UR43, 0x2200, URZ ;  /* 0x000022002b0c7890 */ /* 0x000fe4000fffe0ff */
[----:B------:R-:W-:Y:S01]  /*8500*/  UIADD3.X UR5, UPT, UPT, URZ, UR55, URZ, UP0, !UPT ;  /* 0x00000037ff057290 */ /* 0x000fe200087fe4ff */
[----:B------:R-:W-:Y:S01]  /*8510*/  UMOV UR14, UR50 ;  /* 0x00000032000e7c82 */ /* 0x000fe20008000000 */
[----:B------:R-:W-:Y:S01]  /*8520*/  UMOV UR15, UR36 ;  /* 0x00000024000f7c82 */ /* 0x000fe20008000000 */
[----:B------:R-:W-:Y:S02]  /*8530*/  UIADD3 UR9, UPT, UPT, UR49, 0x90, URZ ;  /* 0x0000009031097890 */ /* 0x000fe4000fffe0ff */
[----:B------:R-:W-:Y:S01]  /*8540*/  UIADD3 UR8, UPT, UPT, UR43, 0x3200, URZ ;  /* 0x000032002b087890 */ /* 0x000fe2000fffe0ff */
[----:B------:R-:W-:Y:S03]  /*8550*/  UMOV UR10, UR50 ;  /* 0x00000032000a7c82 */ /* 0x000fe60008000000 */
[----:B------:R3:W-:Y:S01]  /*8560*/  UTMASTG.3D [UR12], [UR4] ;  /* 0x0000000c040073b5 */ /* 0x0007e20008010000 */
[----:B------:R-:W-:Y:S04]  /*8570*/  UMOV UR11, UR36 ;  /* 0x00000024000b7c82 */ /* 0x000fe80008000000 */
[----:B------:R3:W-:Y:S01]  /*8580*/  UTMASTG.3D [UR8], [UR4] ;  /* 0x00000008040073b5 */ /* 0x0007e20008010000 */
[----:B------:R0:W-:Y:S01]  /*8590*/  UTMACMDFLUSH ;  /* 0x00000000000079b7 */ /* 0x0001e20000000000 */
[----:B---3--:R-:W-:Y:S04]  /*85a0*/  DEPBAR.LE SB0, 0x1 ;  /* 0x000080400000791a */ /* 0x008fe80000000000 */
.L_x_132:
[----:B------:R-:W-:Y:S05]  /*85b0*/  BSYNC.RECONVERGENT B0 ;  /* 0x0000000000007941 */ /* 0x000fea0003800200 */
.L_x_131:
[----:B------:R-:W-:Y:S01]  /*85c0*/  BAR.SYNC.DEFER_BLOCKING 0x1, 0x80 ;  /* 0x0042000000007b1d */ /* 0x000fe20000010000 */
[----:B------:R-:W-:Y:S04]  /*85d0*/  UIADD3 UR4, UPT, UPT, UR47, 0x1, URZ ;  /* 0x000000012f047890 */ /* 0x000fe8000fffe0ff */
[----:B------:R-:W-:Y:S04]  /*85e0*/  UISETP.NE.AND UP0, UPT, UR4, 0x4, UPT ;  /* 0x000000040400788c */ /* 0x000fe8000bf05270 */
[----:B------:R-:W-:Y:S01]  /*85f0*/  USEL UR46, UR4, URZ, UP0 ;  /* 0x000000ff042e7287 */ /* 0x000fe20008000000 */
[----:B------:R3:W-:Y:S01]  /*8600*/  @P6 SYNCS.ARRIVE.TRANS64.RED.A1T0 RZ, [R21+URZ], RZ ;  /* 0x000000ff15ff69a7 */ /* 0x0007e200081004ff */
[----:B------:R-:W-:Y:S01]  /*8610*/  BSSY B1, `(.L_x_133) ;  /* 0x0000017000017945 */ /* 0x000fe20003800000 */
[----:B------:R-:W4:Y:S02]  /*8620*/  @P6 SYNCS.PHASECHK.TRANS64.TRYWAIT P0, [R0+URZ+0x40], R2 ;  /* 0x00004002000065a7 */ /* 0x000f2400080011ff */
[----:B----4-:R-:W-:Y:S01]  /*8630*/  @P6 SEL R75, RZ, 0x1, !P0 ;  /* 0x00000001ff4b6807 */ /* 0x010fe20004000000 */
[----:B---3--:R-:W-:Y:S06]  /*8640*/  @!P6 BRA `(.L_x_134) ;  /* 0x00000000004ce947 */ /* 0x008fec0003800000 */
        /* <DEDUP_REMOVED lines=9> */
[----:B------:R-:W-:Y:S04]  /*86e0*/  SHF.L.U32 R6, RZ, 0x1f, RZ ;  /* 0x0000001fff067819 */ /* 0x000fe800000006ff */
[----:B------:R-:W1:Y:S02]  /*86f0*/  SYNCS.PHASECHK.TRANS64.TRYWAIT P0, [R0+URZ+0x40], R6 ;  /* 0x00004006000075a7 */ /* 0x000e6400080011ff */
[----:B-1----:R-:W-:Y:S05]  /*8700*/  @!P0 BRA `(.L_x_137) ;  /* 0x0000004800c88947 */ /* 0x002fea0003800000 */
.L_x_136:
[----:B------:R-:W-:Y:S05]  /*8710*/  BSYNC B0 ;  /* 0x0000000000007941 */ /* 0x000fea0003800000 */
.L_x_135:
[----:B------:R-:W-:Y:S02]  /*8720*/  ISETP.NE.AND P0, PT, R76, RZ, PT ;  /* 0x000000ff4c00720c */ /* 0x000fe40003f05270 */
[----:B------:R-:W-:Y:S11]  /*8730*/  IADD3 R26, PT, PT, R26, 0x1, RZ ;  /* 0x000000011a1a7810 */ /* 0x000ff60007ffe0ff */
[----:B------:R3:W4:Y:S04]  /*8740*/  @P0 LDS.128 R44, [R5] ;  /* 0x00000000052c0984 */ /* 0x0007280000000c00 */
[----:B------:R3:W1:Y:S04]  /*8750*/  @P0 LDS.128 R40, [R4+0x10] ;  /* 0x0000100004280984 */ /* 0x0006680000000c00 */
[----:B------:R3:W1:Y:S04]  /*8760*/  @P0 LDS.128 R32, [R3+0x20] ;  /* 0x0000200003200984 */ /* 0x0006680000000c00 */
[----:B------:R3:W1:Y:S02]  /*8770*/  @P0 LDS.128 R36, [R2+0x30] ;  /* 0x0000300002240984 */ /* 0x0006640000000c00 */
.L_x_134:
[----:B------:R-:W-:Y:S05]  /*8780*/  BSYNC B1 ;  /* 0x0000000000017941 */ /* 0x000fea0003800000 */
.L_x_133:
[----:B-1----:R-:W-:Y:S05]  /*8790*/  VIADD R0, R25, 0x20 ;  /* 0x0000002019007836 */ /* 0x002fea0000000000 */
[----:B------:R-:W-:Y:S04]  /*87a0*/  SHF.R.U32.HI R0, RZ, 0x15, R0 ;  /* 0x00000015ff007819 */ /* 0x000fe80000011600 */
[----:B------:R-:W-:Y:S11]  /*87b0*/  LOP3.LUT P0, RZ, R0, 0x3, R57, 0x48, !PT ;  /* 0x0000000300ff7812 */ /* 0x000ff60007804839 */
[----:B------:R-:W-:Y:S02]  /*87c0*/  @!UPT UIADD3 URZ, UPT, UPT, URZ, URZ, URZ ;  /* 0x000000fffffff290 */ /* 0x000fe4000fffe0ff */
[----:B------:R-:W-:Y:S05]  /*87d0*/  @!P0 BRA `(.L_x_138) ;  /* 0x0000000000408947 */ /* 0x000fea0003800000 */
[----:B------:R-:W1:Y:S01]  /*87e0*/  LDCU.64 UR8, c[0x4][0x70] ;  /* 0x01000e00ff0877ac */ /* 0x000e620008000a00 */
[----:B---3--:R-:W-:Y:S01]  /*87f0*/  MOV R3, 0x0 ;  /* 0x0000000000037802 */ /* 0x008fe20000000f00 */
[----:B------:R-:W-:Y:S02]  /*8800*/  HFMA2 R12, -RZ, RZ, 0, 5.9604644775390625e-08 ;  /* 0x00000001ff0c7431 */ /* 0x000fe400000001ff */
[----:B------:R-:W-:Y:S02]  /*8810*/  IMAD.MOV.U32 R8, RZ, RZ, 0x192 ;  /* 0x00000192ff087424 */ /* 0x000fe400078e00ff */
[----:B------:R-:W-:Y:S01]  /*8820*/  IMAD.MOV.U32 R13, RZ, RZ, RZ ;  /* 0x000000ffff0d7224 */ /* 0x000fe200078e00ff */
[----:B------:R-:W3:Y:S01]  /*8830*/  LDCU.64 UR6, c[0x4][0x78] ;  /* 0x01000f00ff0677ac */ /* 0x000ee20008000a00 */
[----:B------:R-:W2:Y:S01]  /*8840*/  LDC.64 R2, c[0x4][R3] ;  /* 0x0100000003027b82 */ /* 0x000ea20000000a00 */
        /* <DEDUP_REMOVED lines=9> */
.L_x_138:
[----:B------:R-:W-:Y:S01]  /*88e0*/  ISETP.NE.AND P6, PT, R73, RZ, PT ;  /* 0x000000ff4900720c */ /* 0x000fe20003fc5270 */
[----:B------:R-:W-:Y:S05]  /*88f0*/  WARPSYNC.ALL ;  /* 0x0000000000007948 */ /* 0x000fea0003800000 */
[----:B------:R-:W-:Y:S01]  /*8900*/  R2UR UR4, R25 ;  /* 0x00000000190472ca */ /* 0x000fe200000e0000 */
[----:B------:R-:W-:Y:S01]  /*8910*/  IMAD.U32 R0, RZ, RZ, UR46 ;  /* 0x0000002eff007e24 */ /* 0x000fe2000f8e00ff */
[----:B----4-:R-:W-:Y:S01]  /*8920*/  LOP3.LUT R20, R44, 0xffffe000, RZ, 0xc0, !PT ;  /* 0xffffe0002c147812 */ /* 0x010fe200078ec0ff */
[----:B------:R-:W-:Y:S01]  /*8930*/  IMAD.U32 R21, RZ, RZ, UR53 ;  /* 0x00000035ff157e24 */ /* 0x000fe2000f8e00ff */
[----:B------:R-:W-:Y:S01]  /*8940*/  ISETP.NE.AND P0, PT, R70, RZ, PT ;  /* 0x000000ff4600720c */ /* 0x000fe20003f05270 */
[----:B------:R-:W-:Y:S02]  /*8950*/  BSSY.RECONVERGENT B0, `(.L_x_139) ;  /* 0x0000060000007945 */ /* 0x000fe40003800200 */
[----:B------:R-:W-:Y:S05]  /*8960*/  @P6 LEA R0, R0, UR43, 0x3 ;  /* 0x0000002b00006c11 */ /* 0x000fea000f8e18ff */
[----:B------:R-:W-:Y:S01]  /*8970*/  @P6 VIADD R0, R0, 0x60 ;  /* 0x0000006000006836 */ /* 0x000fe20000000000 */
[----:B---3--:R-:W1:Y:S04]  /*8980*/  LDTM.x16 R4, tmem[UR4+0x20] ;  /* 0x00002004000479ee */ /* 0x008e680008240000 */
        /* <DEDUP_REMOVED lines=92> */
.L_x_140:
[----:B------:R-:W-:Y:S05]  /*8f50*/  BSYNC.RECONVERGENT B0 ;  /* 0x0000000000007941 */ /* 0x000fea0003800200 */
.L_x_139:
[----:B------:R-:W-:Y:S01]  /*8f60*/  BAR.SYNC.DEFER_BLOCKING 0x1, 0x80 ;  /* 0x0042000000007b1d */ /* 0x000fe20000010000 */
[----:B------:R-:W-:Y:S01]  /*8f70*/  UIADD3 UR4, UPT, UPT, UR46, 0x1, URZ ;  /* 0x000000012e047890 */ /* 0x000fe2000fffe0ff */
[----:B------:R-:W-:Y:S03]  /*8f80*/  HFMA2 R77, -RZ, RZ, 0, 0 ;  /* 0x00000000ff4d7431 */ /* 0x000fe600000001ff */
        /* <DEDUP_REMOVED lines=19> */
.L_x_144:
[----:B------:R-:W-:Y:S05]  /*90c0*/  BSYNC B0 ;  /* 0x0000000000007941 */ /* 0x000fea0003800000 */
.L_x_143:
[----:B------:R-:W-:Y:S01]  /*90d0*/  ISETP.NE.AND P0, PT, R76, RZ, PT ;  /* 0x000000ff4c00720c */ /* 0x000fe20003f05270 */
[----:B------:R-:W-:Y:S11]  /*90e0*/  VIADD R26, R26, 0x1 ;  /* 0x000000011a1a7836 */ /* 0x000ff60000000000 */
[----:B------:R-:W-:Y:S01]  /*90f0*/  @!UPT UIADD3 URZ, UPT, UPT, URZ, URZ, URZ ;  /* 0x000000fffffff290 */ /* 0x000fe2000fffe0ff */
[----:B------:R3:W4:Y:S04]  /*9100*/  @P0 LDS.128 R44, [R5] ;  /* 0x00000000052c0984 */ /* 0x0007280000000c00 */
[----:B------:R3:W1:Y:S04]  /*9110*/  @P0 LDS.128 R40, [R4+0x10] ;  /* 0x0000100004280984 */ /* 0x0006680000000c00 */
[----:B------:R3:W1:Y:S04]  /*9120*/  @P0 LDS.128 R32, [R3+0x20] ;  /* 0x0000200003200984 */ /* 0x0006680000000c00 */
[----:B------:R3:W1:Y:S01]  /*9130*/  @P0 LDS.128 R36, [R2+0x30] ;  /* 0x0000300002240984 */ /* 0x0006620000000c00 */
[C---:B------:R-:W-:Y:S04]  /*9140*/  ISETP.NE.AND P0, PT, R26.reuse, 0x4, PT ;  /* 0x000000041a00780c */ /* 0x040fe80003f05270 */
[----:B------:R-:W-:Y:S02]  /*9150*/  SEL R26, R26, RZ, P0 ;  /* 0x000000ff1a1a7207 */ /* 0x000fe40000000000 */
[----:B------:R-:W-:Y:S02]  /*9160*/  SEL R77, RZ, 0x1, P0 ;  /* 0x00000001ff4d7807 */ /* 0x000fe40000000000 */
.L_x_142:
[----:B------:R-:W-:Y:S05]  /*9170*/  BSYNC B1 ;  /* 0x0000000000017941 */ /* 0x000fea0003800000 */
.L_x_141:
        /* <DEDUP_REMOVED lines=21> */
.L_x_146:
        /* <DEDUP_REMOVED lines=79> */
[----:B------:R-:W-:Y:S01]  /*97c0*/  @P6 SHF.L.U32 R2, R77, 0x1f, RZ ;  /* 0x0000001f4d026819 */ /* 0x000fe200000006ff */
        /* <DEDUP_REMOVED lines=23> */
.L_x_148:
[----:B------:R-:W-:Y:S05]  /*9940*/  BSYNC.RECONVERGENT B0 ;  /* 0x0000000000007941 */ /* 0x000fea0003800200 */
.L_x_147:
        /* <DEDUP_REMOVED lines=18> */
[----:B------:R-:W-:Y:S04]  /*9a70*/  SHF.L.U32 R6, R77, 0x1f, RZ ;  /* 0x0000001f4d067819 */ /* 0x000fe800000006ff */
[----:B------:R-:W1:Y:S02]  /*9a80*/  SYNCS.PHASECHK.TRANS64.TRYWAIT P0, [R0+URZ+0x40], R6 ;  /* 0x00004006000075a7 */ /* 0x000e6400080011ff */
[----:B-1----:R-:W-:Y:S05]  /*9a90*/  @!P0 BRA `(.L_x_153) ;  /* 0x00000038000c8947 */ /* 0x002fea0003800000 */
.L_x_152:
[----:B------:R-:W-:Y:S05]  /*9aa0*/  BSYNC B0 ;  /* 0x0000000000007941 */ /* 0x000fea0003800000 */
.L_x_151:
[----:B------:R-:W-:Y:S01]  /*9ab0*/  ISETP.NE.AND P0, PT, R76, RZ, PT ;  /* 0x000000ff4c00720c */ /* 0x000fe20003f05270 */
[----:B------:R-:W-:Y:S11]  /*9ac0*/  VIADD R26, R26, 0x1 ;  /* 0x000000011a1a7836 */ /* 0x000ff60000000000 */
[----:B------:R-:W-:Y:S01]  /*9ad0*/  @!UPT UIADD3 URZ, UPT, UPT, URZ, URZ, URZ ;  /* 0x000000fffffff290 */ /* 0x000fe2000fffe0ff */
[----:B------:R3:W4:Y:S04]  /*9ae0*/  @P0 LDS.128 R44, [R5] ;  /* 0x00000000052c0984 */ /* 0x0007280000000c00 */
[----:B------:R3:W2:Y:S04]  /*9af0*/  @P0 LDS.128 R40, [R4+0x10] ;  /* 0x0000100004280984 */ /* 0x0006a80000000c00 */
[----:B------:R3:W2:Y:S04]  /*9b00*/  @P0 LDS.128 R32, [R3+0x20] ;  /* 0x0000200003200984 */ /* 0x0006a80000000c00 */
[----:B------:R3:W2:Y:S01]  /*9b10*/  @P0 LDS.128 R36, [R2+0x30] ;  /* 0x0000300002240984 */ /* 0x0006a20000000c00 */
[C---:B------:R-:W-:Y:S04]  /*9b20*/  ISETP.NE.AND P0, PT, R26.reuse, 0x4, PT ;  /* 0x000000041a00780c */ /* 0x040fe80003f05270 */
[----:B-1----:R-:W-:Y:S02]  /*9b30*/  SEL R0, RZ, 0x1, P0 ;  /* 0x00000001ff007807 */ /* 0x002fe40000000000 */
[----:B------:R-:W-:Y:S02]  /*9b40*/  SEL R26, R26, RZ, P0 ;  /* 0x000000ff1a1a7207 */ /* 0x000fe40000000000 */
[----:B------:R-:W-:Y:S02]  /*9b50*/  LOP3.LUT R77, R77, R0, RZ, 0x3c, !PT ;  /* 0x000000004d4d7212 */ /* 0x000fe400078e3cff */
.L_x_150:
[----:B------:R-:W-:Y:S05]  /*9b60*/  BSYNC B1 ;  /* 0x0000000000017941 */ /* 0x000fea0003800000 */
.L_x_149:
[----:B------:R-:W-:Y:S05]  /*9b70*/  VIADD R0, R25, 0x40 ;  /* 0x0000004019007836 */ /* 0x000fea0000000000 */
[----:B------:R-:W-:Y:S04]  /*9b80*/  SHF.R.U32.HI R0, RZ, 0x15, R0 ;  /* 0x00000015ff007819 */ /* 0x000fe80000011600 */
[----:B------:R-:W-:Y:S11]  /*9b90*/  LOP3.LUT P0, RZ, R0, 0x3, R57, 0x48, !PT ;  /* 0x0000000300ff7812 */ /* 0x000ff60007804839 */
[----:B------:R-:W-:Y:S02]  /*9ba0*/  @!UPT UIADD3 URZ, UPT, UPT, URZ, URZ, URZ ;  /* 0x000000fffffff290 */ /* 0x000fe4000fffe0ff */
[----:B------:R-:W-:Y:S05]  /*9bb0*/  @!P0 BRA `(.L_x_154) ;  /* 0x0000000000408947 */ /* 0x000fea0003800000 */
[----:B------:R-:W5:Y:S01]  /*9bc0*/  LDCU.64 UR8, c[0x4][0x70] ;  /* 0x01000e00ff0877ac */ /* 0x000f620008000a00 */
[----:B---3--:R-:W-:Y:S01]  /*9bd0*/  MOV R3, 0x0 ;  /* 0x0000000000037802 */ /* 0x008fe20000000f00 */
[----:B-1----:R-:W-:Y:S02]  /*9be0*/  HFMA2 R12, -RZ, RZ, 0, 5.9604644775390625e-08 ;  /* 0x00000001ff0c7431 */ /* 0x002fe400000001ff */
[----:B------:R-:W-:Y:S02]  /*9bf0*/  IMAD.MOV.U32 R8, RZ, RZ, 0x192 ;  /* 0x00000192ff087424 */ /* 0x000fe400078e00ff */
[----:B------:R-:W-:Y:S01]  /*9c00*/  IMAD.MOV.U32 R13, RZ, RZ, RZ ;  /* 0x000000ffff0d7224 */ /* 0x000fe200078e00ff */
[----:B------:R-:W1:Y:S01]  /*9c10*/  LDCU.64 UR6, c[0x4][0x78] ;  /* 0x01000f00ff0677ac */ /* 0x000e620008000a00 */
[----:B------:R-:W3:Y:S01]  /*9c20*/  LDC.64 R2, c[0x4][R3] ;  /* 0x0100000003027b82 */ /* 0x000ee20000000a00 */
[----:B------:R-:W2:Y:S01]  /*9c30*/  LDCU.64 UR4, c[0x4][0x10] ;  /* 0x01000200ff0477ac */ /* 0x000ea20008000a00 */
[----:B-----5:R-:W-:Y:S01]  /*9c40*/  MOV R5, UR9 ;  /* 0x0000000900057c02 */ /* 0x020fe20008000f00 */
[----:B------:R-:W-:Y:S01]  /*9c50*/  IMAD.U32 R4, RZ, RZ, UR8 ;  /* 0x00000008ff047e24 */ /* 0x000fe2000f8e00ff */
[----:B-1----:R-:W-:Y:S01]  /*9c60*/  MOV R7, UR7 ;  /* 0x0000000700077c02 */ /* 0x002fe20008000f00 */
[----:B------:R-:W-:Y:S01]  /*9c70*/  IMAD.U32 R6, RZ, RZ, UR6 ;  /* 0x00000006ff067e24 */ /* 0x000fe2000f8e00ff */
[----:B--2---:R-:W-:Y:S01]  /*9c80*/  MOV R11, UR5 ;  /* 0x00000005000b7c02 */ /* 0x004fe20008000f00 */
[----:B------:R-:W-:Y:S02]  /*9c90*/  IMAD.U32 R10, RZ, RZ, UR4 ;  /* 0x00000004ff0a7e24 */ /* 0x000fe4000f8e00ff */
[----:B------:R-:W-:Y:S07]  /*9ca0*/  LEPC R20, `(.L_x_154) ;  /* 0x000000001014794e */ /* 0x000fee0000000000 */
[----:B---34-:R-:W-:Y:S05]  /*9cb0*/  CALL.ABS.NOINC R2 ;  /* 0x0000000002007343 */ /* 0x018fea0003c00000 */
.L_x_154:
        /* <DEDUP_REMOVED lines=10> */
[----:B-1-3--:R-:W1:Y:S04]  /*9d60*/  LDTM.x16 R4, tmem[UR4+0x40] ;  /* 0x00004004000479ee */ /* 0x00ae680008240000 */
        /* <DEDUP_REMOVED lines=18> */
[----:B--2---:R-:W-:Y:S01]  /*9e90*/  LOP3.LUT R18, R40, 0xffffe000, RZ, 0xc0, !PT ;  /* 0xffffe00028127812 */ /* 0x004fe200078ec0ff */
        /* <DEDUP_REMOVED lines=18> */
[----:B------:R1:W-:Y:S01]  /*9fc0*/  STS.128 [R68], R28 ;  /* 0x0000001c44007388 */ /* 0x0003e20000000c00 */
        /* <DEDUP_REMOVED lines=37> */
[----:B--2---:R-:W2:Y:S02]  /*a220*/  FENCE.VIEW.ASYNC.S ;  /* 0x00000000000073c6 */ /* 0x004ea40000000000 */
[----:B--2---:R-:W-:Y:S06]  /*a230*/  BAR.SYNC.DEFER_BLOCKING 0x1, 0x80 ;  /* 0x0042000000007b1d */ /* 0x004fec0000010000 */
[----:B------:R-:W-:Y:S05]  /*a240*/  @P0 BRA `(.L_x_156) ;  /* 0x0000000000400947 */ /* 0x000fea0003800000 */
[----:B------:R-:W-:Y:S02]  /*a250*/  UIADD3 UR4, UPT, UPT, UR43, 0x200, URZ ;  /* 0x000002002b047890 */ /* 0x000fe4000fffe0ff */
[----:B------:R-:W-:Y:S01]  /*a260*/  UIADD3 UR9, UPT, UPT, UR49, 0x40, URZ ;  /* 0x0000004031097890 */ /* 0x000fe2000fffe0ff */
[----:B------:R-:W-:Y:S01]  /*a270*/  UMOV UR10, UR50 ;  /* 0x00000032000a7c82 */ /* 0x000fe20008000000 */
[----:B------:R-:W-:Y:S02]  /*a280*/  UMOV UR11, UR36 ;  /* 0x00000024000b7c82 */ /* 0x000fe40008000000 */
[----:B------:R-:W-:Y:S01]  /*a290*/  MOV R60, UR4 ;  /* 0x00000004003c7c02 */ /* 0x000fe20008000f00 */
[----:B------:R-:W-:Y:S02]  /*a2a0*/  UIADD3 UR4, UP0, UPT, UR54, 0x680, URZ ;  /* 0x0000068036047890 */ /* 0x000fe4000ff1e0ff */
[----:B------:R-:W-:Y:S01]  /*a2b0*/  UIADD3 UR13, UPT, UPT, UR49, 0xc0, URZ ;  /* 0x000000c0310d7890 */ /* 0x000fe2000fffe0ff */
[----:B------:R-:W-:Y:S01]  /*a2c0*/  R2UR UR8, R60 ;  /* 0x000000003c0872ca */ /* 0x000fe200000e0000 */
[----:B------:R-:W-:Y:S02]  /*a2d0*/  UIADD3.X UR5, UPT, UPT, URZ, UR55, URZ, UP0, !UPT ;  /* 0x00000037ff057290 */ /* 0x000fe400087fe4ff */
[----:B------:R-:W-:Y:S01]  /*a2e0*/  UIADD3 UR12, UPT, UPT, UR43, 0x1200, URZ ;  /* 0x000012002b0c7890 */ /* 0x000fe2000fffe0ff */
[----:B------:R-:W-:Y:S01]  /*a2f0*/  UMOV UR14, UR50 ;  /* 0x00000032000e7c82 */ /* 0x000fe20008000000 */
[----:B------:R-:W-:Y:S08]  /*a300*/  UMOV UR15, UR36 ;  /* 0x00000024000f7c82 */ /* 0x000ff00008000000 */
[----:B------:R2:W-:Y:S01]  /*a310*/  UTMASTG.3D [UR8], [UR4] ;  /* 0x00000008040073b5 */ /* 0x0005e20008010000 */
[----:B------:R2:W-:Y:S01]  /*a320*/  UTMASTG.3D [UR12], [UR4] ;  /* 0x0000000c040073b5 */ /* 0x0005e20008010000 */
[----:B------:R0:W-:Y:S01]  /*a330*/  UTMACMDFLUSH ;  /* 0x00000000000079b7 */ /* 0x0001e20000000000 */
[----:B--2---:R-:W-:Y:S04]  /*a340*/  DEPBAR.LE SB0, 0x1 ;  /* 0x000080400000791a */ /* 0x004fe80000000000 */
.L_x_156:
[----:B------:R-:W-:Y:S05]  /*a350*/  BSYNC.RECONVERGENT B0 ;  /* 0x0000000000007941 */ /* 0x000fea0003800200 */
.L_x_155:
[----:B------:R-:W-:Y:S01]  /*a360*/  BAR.SYNC.DEFER_BLOCKING 0x1, 0x80 ;  /* 0x0042000000007b1d */ /* 0x000fe20000010000 */
[----:B------:R-:W-:Y:S04]  /*a370*/  UIADD3 UR4, UPT, UPT, UR47, 0x1, URZ ;  /* 0x000000012f047890 */ /* 0x000fe8000fffe0ff */
[----:B------:R-:W-:Y:S04]  /*a380*/  UISETP.NE.AND UP0, UPT, UR4, 0x4, UPT ;  /* 0x000000040400788c */ /* 0x000fe8000bf05270 */
[----:B------:R-:W-:Y:S01]  /*a390*/  USEL UR46, UR4, URZ, UP0 ;  /* 0x000000ff042e7287 */ /* 0x000fe20008000000 */
[----:B------:R2:W-:Y:S01]  /*a3a0*/  @P6 SYNCS.ARRIVE.TRANS64.RED.A1T0 RZ, [R21+URZ], RZ ;  /* 0x000000ff15ff69a7 */ /* 0x0005e200081004ff */
[----:B------:R-:W-:Y:S01]  /*a3b0*/  BSSY B1, `(.L_x_157) ;  /* 0x000001c000017945 */ /* 0x000fe20003800000 */
[----:B------:R-:W3:Y:S02]  /*a3c0*/  @P6 SYNCS.PHASECHK.TRANS64.TRYWAIT P0, [R0+URZ+0x40], R2 ;  /* 0x00004002000065a7 */ /* 0x000ee400080011ff */
[----:B---3--:R-:W-:Y:S01]  /*a3d0*/  @P6 SEL R75, RZ, 0x1, !P0 ;  /* 0x00000001ff4b6807 */ /* 0x008fe20004000000 */
[----:B--2---:R-:W-:Y:S06]  /*a3e0*/  @!P6 BRA `(.L_x_158) ;  /* 0x000000000060e947 */ /* 0x004fec0003800000 */
        /* <DEDUP_REMOVED lines=12> */
.L_x_160:
[----:B------:R-:W-:Y:S05]  /*a4b0*/  BSYNC B0 ;  /* 0x0000000000007941 */ /* 0x000fea0003800000 */
.L_x_159:
[----:B------:R-:W-:Y:S01]  /*a4c0*/  ISETP.NE.AND P0, PT, R76, RZ, PT ;  /* 0x000000ff4c00720c */ /* 0x000fe20003f05270 */
[----:B------:R-:W-:Y:S11]  /*a4d0*/  VIADD R26, R26, 0x1 ;  /* 0x000000011a1a7836 */ /* 0x000ff60000000000 */
[----:B------:R-:W-:Y:S01]  /*a4e0*/  @!UPT UIADD3 URZ, UPT, UPT, URZ, URZ, URZ ;  /* 0x000000fffffff290 */ /* 0x000fe2000fffe0ff */
[----:B------:R2:W3:Y:S04]  /*a4f0*/  @P0 LDS.128 R44, [R5] ;  /* 0x00000000052c0984 */ /* 0x0004e80000000c00 */
[----:B------:R2:W4:Y:S04]  /*a500*/  @P0 LDS.128 R40, [R4+0x10] ;  /* 0x0000100004280984 */ /* 0x0005280000000c00 */
[----:B------:R2:W2:Y:S04]  /*a510*/  @P0 LDS.128 R32, [R3+0x20] ;  /* 0x0000200003200984 */ /* 0x0004a80000000c00 */
[----:B------:R2:W2:Y:S01]  /*a520*/  @P0 LDS.128 R36, [R2+0x30] ;  /* 0x0000300002240984 */ /* 0x0004a20000000c00 */
[C---:B------:R-:W-:Y:S04]  /*a530*/  ISETP.NE.AND P0, PT, R26.reuse, 0x4, PT ;  /* 0x000000041a00780c */ /* 0x040fe80003f05270 */
[----:B-1----:R-:W-:Y:S02]  /*a540*/  SEL R0, RZ, 0x1, P0 ;  /* 0x00000001ff007807 */ /* 0x002fe40000000000 */
[----:B------:R-:W-:Y:S02]  /*a550*/  SEL R26, R26, RZ, P0 ;  /* 0x000000ff1a1a7207 */ /* 0x000fe40000000000 */
[----:B------:R-:W-:Y:S02]  /*a560*/  LOP3.LUT R77, R77, R0, RZ, 0x3c, !PT ;  /* 0x000000004d4d7212 */ /* 0x000fe400078e3cff */
.L_x_158:
[----:B------:R-:W-:Y:S05]  /*a570*/  BSYNC B1 ;  /* 0x0000000000017941 */ /* 0x000fea0003800000 */
.L_x_157:
[----:B------:R-:W-:Y:S05]  /*a580*/  VIADD R0, R25, 0x50 ;  /* 0x0000005019007836 */ /* 0x000fea0000000000 */
[----:B------:R-:W-:Y:S04]  /*a590*/  SHF.R.U32.HI R0, RZ, 0x15, R0 ;  /* 0x00000015ff007819 */ /* 0x000fe80000011600 */
[----:B------:R-:W-:Y:S11]  /*a5a0*/  LOP3.LUT P0, RZ, R0, 0x3, R57, 0x48, !PT ;  /* 0x0000000300ff7812 */ /* 0x000ff60007804839 */
[----:B------:R-:W-:Y:S02]  /*a5b0*/  @!UPT UIADD3 URZ, UPT, UPT, URZ, URZ, URZ ;  /* 0x000000fffffff290 */ /* 0x000fe4000fffe0ff */
[----:B------:R-:W-:Y:S05]  /*a5c0*/  @!P0 BRA `(.L_x_162) ;  /* 0x0000000000408947 */ /* 0x000fea0003800000 */
[----:B------:R-:W5:Y:S01]  /*a5d0*/  LDCU.64 UR8, c[0x4][0x70] ;  /* 0x01000e00ff0877ac */ /* 0x000f620008000a00 */
[----:B--2---:R-:W-:Y:S01]  /*a5e0*/  MOV R3, 0x0 ;  /* 0x0000000000037802 */ /* 0x004fe20000000f00 */
[----:B-1----:R-:W-:Y:S02]  /*a5f0*/  HFMA2 R12, -RZ, RZ, 0, 5.9604644775390625e-08 ;  /* 0x00000001ff0c7431 */ /* 0x002fe400000001ff */
[----:B------:R-:W-:Y:S02]  /*a600*/  IMAD.MOV.U32 R8, RZ, RZ, 0x192 ;  /* 0x00000192ff087424 */ /* 0x000fe400078e00ff */
[----:B------:R-:W-:Y:S01]  /*a610*/  IMAD.MOV.U32 R13, RZ, RZ, RZ ;  /* 0x000000ffff0d7224 */ /* 0x000fe200078e00ff */
[----:B------:R-:W1:Y:S01]  /*a620*/  LDCU.64 UR6, c[0x4][0x78] ;  /* 0x01000f00ff0677ac */ /* 0x000e620008000a00 */
[----:B------:R-:W2:Y:S01]  /*a630*/  LDC.64 R2, c[0x4][R3] ;  /* 0x0100000003027b82 */ /* 0x000ea20000000a00 */
[----:B------:R-:W3:Y:S01]  /*a640*/  LDCU.64 UR4, c[0x4][0x10] ;  /* 0x01000200ff0477ac */ /* 0x000ee20008000a00 */
[----:B-----5:R-:W-:Y:S01]  /*a650*/  MOV R5, UR9 ;  /* 0x0000000900057c02 */ /* 0x020fe20008000f00 */
[----:B------:R-:W-:Y:S01]  /*a660*/  IMAD.U32 R4, RZ, RZ, UR8 ;  /* 0x00000008ff047e24 */ /* 0x000fe2000f8e00ff */
[----:B-1----:R-:W-:Y:S01]  /*a670*/  MOV R7, UR7 ;  /* 0x0000000700077c02 */ /* 0x002fe20008000f00 */
[----:B------:R-:W-:Y:S01]  /*a680*/  IMAD.U32 R6, RZ, RZ, UR6 ;  /* 0x00000006ff067e24 */ /* 0x000fe2000f8e00ff */
[----:B---3--:R-:W-:Y:S01]  /*a690*/  MOV R11, UR5 ;  /* 0x00000005000b7c02 */ /* 0x008fe20008000f00 */
[----:B------:R-:W-:Y:S02]  /*a6a0*/  IMAD.U32 R10, RZ, RZ, UR4 ;  /* 0x00000004ff0a7e24 */ /* 0x000fe4000f8e00ff */
[----:B------:R-:W-:Y:S07]  /*a6b0*/  LEPC R20, `(.L_x_162) ;  /* 0x000000001014794e */ /* 0x000fee0000000000 */
[----:B--2-4-:R-:W-:Y:S05]  /*a6c0*/  CALL.ABS.NOINC R2 ;  /* 0x0000000002007343 */ /* 0x014fea0003c00000 */
.L_x_162:
[----:B------:R-:W-:Y:S01]  /*a6d0*/  ISETP.NE.AND P6, PT, R73, RZ, PT ;  /* 0x000000ff4900720c */ /* 0x000fe20003fc5270 */
[----:B------:R-:W-:Y:S05]  /*a6e0*/  WARPSYNC.ALL ;  /* 0x0000000000007948 */ /* 0x000fea0003800000 */
[----:B------:R-:W-:Y:S01]  /*a6f0*/  R2UR UR4, R25 ;  /* 0x00000000190472ca */ /* 0x000fe200000e0000 */
[----:B------:R-:W-:Y:S01]  /*a700*/  IMAD.U32 R0, RZ, RZ, UR46 ;  /* 0x0000002eff007e24 */ /* 0x000fe2000f8e00ff */
[----:B---3--:R-:W-:Y:S01]  /*a710*/  LOP3.LUT R20, R44, 0xffffe000, RZ, 0xc0, !PT ;  /* 0xffffe0002c147812 */ /* 0x008fe200078ec0ff */
[----:B------:R-:W-:Y:S01]  /*a720*/  IMAD.U32 R21, RZ, RZ, UR53 ;  /* 0x00000035ff157e24 */ /* 0x000fe2000f8e00ff */
[----:B------:R-:W-:Y:S01]  /*a730*/  ISETP.NE.AND P0, PT, R70, RZ, PT ;  /* 0x000000ff4600720c */ /* 0x000fe20003f05270 */
[----:B------:R-:W-:Y:S02]  /*a740*/  BSSY.RECONVERGENT B0, `(.L_x_163) ;  /* 0x0000060000007945 */ /* 0x000fe40003800200 */
[----:B------:R-:W-:Y:S05]  /*a750*/  @P6 LEA R0, R0, UR43, 0x3 ;  /* 0x0000002b00006c11 */ /* 0x000fea000f8e18ff */
[----:B------:R-:W-:Y:S01]  /*a760*/  @P6 VIADD R0, R0, 0x60 ;  /* 0x0000006000006836 */ /* 0x000fe20000000000 */
[----:B-12---:R-:W1:Y:S04]  /*a770*/  LDTM.x16 R4, tmem[UR4+0x50] ;  /* 0x00005004000479ee */ /* 0x006e680008240000 */
        /* <DEDUP_REMOVED lines=18> */
[----:B----4-:R-:W-:Y:S01]  /*a8a0*/  LOP3.LUT R18, R40, 0xffffe000, RZ, 0xc0, !PT ;  /* 0xffffe00028127812 */ /* 0x010fe200078ec0ff */
        /* <DEDUP_REMOVED lines=72> */
[----:B--2---:R-:W-:Y:S04]  /*ad30*/  DEPBAR.LE SB0, 0x1 ;  /* 0x000080400000791a */ /* 0x004fe80000000000 */
.L_x_164:
[----:B------:R-:W-:Y:S05]  /*ad40*/  BSYNC.RECONVERGENT B0 ;  /* 0x0000000000007941 */ /* 0x000fea0003800200 */
.L_x_163:
        /* <DEDUP_REMOVED lines=21> */
.L_x_168:
[----:B------:R-:W-:Y:S05]  /*aea0*/  BSYNC B0 ;  /* 0x0000000000007941 */ /* 0x000fea0003800000 */
.L_x_167:
        /* <DEDUP_REMOVED lines=11> */
.L_x_166:
[----:B------:R-:W-:Y:S05]  /*af60*/  BSYNC B1 ;  /* 0x0000000000017941 */ /* 0x000fea0003800000 */
.L_x_165:
        /* <DEDUP_REMOVED lines=21> */
.L_x_170:
        /* <DEDUP_REMOVED lines=103> */
.L_x_172:
[----:B------:R-:W-:Y:S05]  /*b730*/  BSYNC.RECONVERGENT B0 ;  /* 0x0000000000007941 */ /* 0x000fea0003800200 */
.L_x_171:
        /* <DEDUP_REMOVED lines=21> */
.L_x_176:
[----:B------:R-:W-:Y:S05]  /*b890*/  BSYNC B0 ;  /* 0x0000000000007941 */ /* 0x000fea0003800000 */
.L_x_175:
[----:B------:R-:W-:Y:S11]  /*b8a0*/  ISETP.NE.AND P0, PT, R76, RZ, PT ;  /* 0x000000ff4c00720c */ /* 0x000ff60003f05270 */
[----:B------:R-:W-:Y:S02]  /*b8b0*/  @!UPT UIADD3 URZ, UPT, UPT, URZ, URZ, URZ ;  /* 0x000000fffffff290 */ /* 0x000fe4000fffe0ff */
[----:B------:R2:W3:Y:S04]  /*b8c0*/  @P0 LDS.128 R44, [R4] ;  /* 0x00000000042c0984 */ /* 0x0004e80000000c00 */
[----:B------:R2:W4:Y:S04]  /*b8d0*/  @P0 LDS.128 R40, [R3+0x10] ;  /* 0x0000100003280984 */ /* 0x0005280000000c00 */
[----:B------:R2:W1:Y:S04]  /*b8e0*/  @P0 LDS.128 R32, [R2+0x20] ;  /* 0x0000200002200984 */ /* 0x0004680000000c00 */
[----:B------:R2:W1:Y:S02]  /*b8f0*/  @P0 LDS.128 R36, [R26+0x30] ;  /* 0x000030001a240984 */ /* 0x0004640000000c00 */
.L_x_174:
[----:B------:R-:W-:Y:S05]  /*b900*/  BSYNC B1 ;  /* 0x0000000000017941 */ /* 0x000fea0003800000 */
.L_x_173:
[----:B-1----:R-:W-:Y:S05]  /*b910*/  VIADD R0, R25, 0x70 ;  /* 0x0000007019007836 */ /* 0x002fea0000000000 */
[----:B------:R-:W-:Y:S04]  /*b920*/  SHF.R.U32.HI R0, RZ, 0x15, R0 ;  /* 0x00000015ff007819 */ /* 0x000fe80000011600 */
[----:B------:R-:W-:Y:S11]  /*b930*/  LOP3.LUT P0, RZ, R0, 0x3, R57, 0x48, !PT ;  /* 0x0000000300ff7812 */ /* 0x000ff60007804839 */
[----:B------:R-:W-:Y:S02]  /*b940*/  @!UPT UIADD3 URZ, UPT, UPT, URZ, URZ, URZ ;  /* 0x000000fffffff290 */ /* 0x000fe4000fffe0ff */
[----:B------:R-:W-:Y:S05]  /*b950*/  @!P0 BRA `(.L_x_178) ;  /* 0x0000000000408947 */ /* 0x000fea0003800000 */
[----:B------:R-:W1:Y:S01]  /*b960*/  LDCU.64 UR8, c[0x4][0x70] ;  /* 0x01000e00ff0877ac */ /* 0x000e620008000a00 */
[----:B--2---:R-:W-:Y:S01]  /*b970*/  MOV R3, 0x0 ;  /* 0x0000000000037802 */ /* 0x004fe20000000f00 */
[----:B------:R-:W-:Y:S02]  /*b980*/  HFMA2 R12, -RZ, RZ, 0, 5.9604644775390625e-08 ;  /* 0x00000001ff0c7431 */ /* 0x000fe400000001ff */
[----:B------:R-:W-:Y:S02]  /*b990*/  IMAD.MOV.U32 R8, RZ, RZ, 0x192 ;  /* 0x00000192ff087424 */ /* 0x000fe400078e00ff */
[----:B------:R-:W-:Y:S01]  /*b9a0*/  IMAD.MOV.U32 R13, RZ, RZ, RZ ;  /* 0x000000ffff0d7224 */ /* 0x000fe200078e00ff */
[----:B------:R-:W2:Y:S01]  /*b9b0*/  LDCU.64 UR6, c[0x4][0x78] ;  /* 0x01000f00ff0677ac */ /* 0x000ea20008000a00 */
[----:B------:R-:W3:Y:S01]  /*b9c0*/  LDC.64 R2, c[0x4][R3] ;  /* 0x0100000003027b82 */ /* 0x000ee20000000a00 */
[----:B------:R-:W5:Y:S01]  /*b9d0*/  LDCU.64 UR4, c[0x4][0x10] ;  /* 0x01000200ff0477ac */ /* 0x000f620008000a00 */
[----:B-1----:R-:W-:Y:S01]  /*b9e0*/  MOV R5, UR9 ;  /* 0x0000000900057c02 */ /* 0x002fe20008000f00 */
[----:B------:R-:W-:Y:S01]  /*b9f0*/  IMAD.U32 R4, RZ, RZ, UR8 ;  /* 0x00000008ff047e24 */ /* 0x000fe2000f8e00ff */
[----:B--2---:R-:W-:Y:S01]  /*ba00*/  MOV R7, UR7 ;  /* 0x0000000700077c02 */ /* 0x004fe20008000f00 */
[----:B------:R-:W-:Y:S01]  /*ba10*/  IMAD.U32 R6, RZ, RZ, UR6 ;  /* 0x00000006ff067e24 */ /* 0x000fe2000f8e00ff */
[----:B-----5:R-:W-:Y:S01]  /*ba20*/  MOV R11, UR5 ;  /* 0x00000005000b7c02 */ /* 0x020fe20008000f00 */
[----:B------:R-:W-:Y:S02]  /*ba30*/  IMAD.U32 R10, RZ, RZ, UR4 ;  /* 0x00000004ff0a7e24 */ /* 0x000fe4000f8e00ff */
[----:B------:R-:W-:Y:S07]  /*ba40*/  LEPC R20, `(.L_x_178) ;  /* 0x000000001014794e */ /* 0x000fee0000000000 */
[----:B---34-:R-:W-:Y:S05]  /*ba50*/  CALL.ABS.NOINC R2 ;  /* 0x0000000002007343 */ /* 0x018fea0003c00000 */
.L_x_178:
[----:B------:R-:W-:Y:S01]  /*ba60*/  ISETP.NE.AND P0, PT, R70, RZ, PT ;  /* 0x000000ff4600720c */ /* 0x000fe20003f05270 */
[----:B------:R-:W-:Y:S05]  /*ba70*/  WARPSYNC.ALL ;  /* 0x0000000000007948 */ /* 0x000fea0003800000 */
[----:B------:R-:W-:Y:S01]  /*ba80*/  R2UR UR4, R25 ;  /* 0x00000000190472ca */ /* 0x000fe200000e0000 */
[----:B------:R-:W-:Y:S01]  /*ba90*/  VIADD R74, R74, 0xd0 ;  /* 0x000000d04a4a7836 */ /* 0x000fe20000000000 */
[----:B---3--:R-:W-:Y:S01]  /*baa0*/  LOP3.LUT R0, R44, 0xffffe000, RZ, 0xc0, !PT ;  /* 0xffffe0002c007812 */ /* 0x008fe200078ec0ff */
[----:B------:R-:W-:Y:S01]  /*bab0*/  BSSY.RECONVERGENT B0, `(.L_x_179) ;  /* 0x000005e000007945 */ /* 0x000fe20003800200 */
[----:B--2---:R-:W-:Y:S02]  /*bac0*/  LOP3.LUT R2, R45, 0xffffe000, RZ, 0xc0, !PT ;  /* 0xffffe0002d027812 */ /* 0x004fe400078ec0ff */
[----:B------:R-:W-:Y:S02]  /*bad0*/  LOP3.LUT R3, R46, 0xffffe000, RZ, 0xc0, !PT ;  /* 0xffffe0002e037812 */ /* 0x000fe400078ec0ff */
[----:B------:R-:W-:Y:S02]  /*bae0*/  LOP3.LUT R20, R47, 0xffffe000, RZ, 0xc0, !PT ;  /* 0xffffe0002f147812 */ /* 0x000fe400078ec0ff */
[----:B----4-:R-:W-:Y:S02]  /*baf0*/  LOP3.LUT R21, R40, 0xffffe000, RZ, 0xc0, !PT ;  /* 0xffffe00028157812 */ /* 0x010fe400078ec0ff */
[----:B------:R-:W-:Y:S01]  /*bb00*/  LOP3.LUT R25, R41, 0xffffe000, RZ, 0xc0, !PT ;  /* 0xffffe00029197812 */ /* 0x000fe200078ec0ff */
[----:B------:R-:W1:Y:S01]  /*bb10*/  LDTM.x16 R4, tmem[UR4+0x70] ;  /* 0x00007004000479ee */ /* 0x000e620008240000 */
[----:B------:R-:W-:Y:S01]  /*bb20*/  LOP3.LUT R26, R42, 0xffffe000, RZ, 0xc0, !PT ;  /* 0xffffe0002a1a7812 */ /* 0x000fe200078ec0ff */
[----:B------:R-:W-:Y:S01]  /*bb30*/  NOP ;  /* 0x0000000000007918 */ /* 0x000fe20000000000 */
[----:B------:R-:W-:Y:S02]  /*bb40*/  LOP3.LUT R28, R43, 0xffffe000, RZ, 0xc0, !PT ;  /* 0xffffe0002b1c7812 */ /* 0x000fe400078ec0ff */
[----:B------:R-:W-:Y:S02]  /*bb50*/  LOP3.LUT R74, R74, 0xfefffff8, RZ, 0xc0, !PT ;  /* 0xfefffff84a4a7812 */ /* 0x000fe400078ec0ff */
[----:B------:R-:W-:Y:S02]  /*bb60*/  LOP3.LUT R29, R32, 0xffffe000, RZ, 0xc0, !PT ;  /* 0xffffe000201d7812 */ /* 0x000fe400078ec0ff */
[----:B------:R-:W-:Y:S01]  /*bb70*/  LOP3.LUT R30, R33, 0xffffe000, RZ, 0xc0, !PT ;  /* 0xffffe000211e7812 */ /* 0x000fe200078ec0ff */
[----:B-1----:R1:W-:Y:S01]  /*bb80*/  SYNCS.ARRIVE.TRANS64.RED.A1T0 RZ, [R74+URZ], RZ ;  /* 0x000000ff4aff79a7 */ /* 0x0023e200081004ff */
[----:B------:R-:W-:Y:S02]  /*bb90*/  LOP3.LUT R31, R34, 0xffffe000, RZ, 0xc0, !PT ;  /* 0xffffe000221f7812 */ /* 0x000fe400078ec0ff */
[----:B------:R-:W-:Y:S02]  /*bba0*/  LOP3.LUT R32, R35, 0xffffe000, RZ, 0xc0, !PT ;  /* 0xffffe00023207812 */ /* 0x000fe400078ec0ff */
[----:B------:R-:W-:Y:S02]  /*bbb0*/  LOP3.LUT R33, R36, 0xffffe000, RZ, 0xc0, !PT ;  /* 0xffffe00024217812 */ /* 0x000fe400078ec0ff */
[----:B------:R-:W-:Y:S02]  /*bbc0*/  LOP3.LUT R34, R37, 0xffffe000, RZ, 0xc0, !PT ;  /* 0xffffe00025227812 */ /* 0x000fe400078ec0ff */
[----:B------:R-:W-:Y:S02]  /*bbd0*/  LOP3.LUT R35, R38, 0xffffe000, RZ, 0xc0, !PT ;  /* 0xffffe00026237812 */ /* 0x000fe400078ec0ff */
[----:B------:R-:W-:Y:S01]  /*bbe0*/  LOP3.LUT R36, R39, 0xffffe000, RZ, 0xc0, !PT ;  /* 0xffffe00027247812 */ /* 0x000fe200078ec0ff */
[C---:B------:R-:W-:Y:S01]  /*bbf0*/  FMUL R4, R24.reuse, R4 ;  /* 0x0000000418047220 */ /* 0x040fe20000400000 */
[C---:B------:R-:W-:Y:S01]  /*bc00*/  FMUL R5, R24.reuse, R5 ;  /* 0x0000000518057220 */ /* 0x040fe20000400000 */
[C---:B------:R-:W-:Y:S01]  /*bc10*/  FMUL R6, R24.reuse, R6 ;  /* 0x0000000618067220 */ /* 0x040fe20000400000 */
[C---:B------:R-:W-:Y:S01]  /*bc20*/  FMUL R7, R24.reuse, R7 ;  /* 0x0000000718077220 */ /* 0x040fe20000400000 */
[C---:B------:R-:W-:Y:S01]  /*bc30*/  FFMA R4, R27.reuse, R0, R4 ;  /* 0x000000001b047223 */ /* 0x040fe20000000004 */
[C---:B------:R-:W-:Y:S01]  /*bc40*/  FFMA R5, R27.reuse, R2, R5 ;  /* 0x000000021b057223 */ /* 0x040fe20000000005 */
[C---:B------:R-:W-:Y:S01]  /*bc50*/  FFMA R6, R27.reuse, R3, R6 ;  /* 0x000000031b067223 */ /* 0x040fe20000000006 */
[C---:B------:R-:W-:Y:S01]  /*bc60*/  FFMA R7, R27.reuse, R20, R7 ;  /* 0x000000141b077223 */ /* 0x040fe20000000007 */
[C---:B------:R-:W-:Y:S01]  /*bc70*/  FMUL R8, R24.reuse, R8 ;  /* 0x0000000818087220 */ /* 0x040fe20000400000 */
[C---:B------:R-:W-:Y:S01]  /*bc80*/  FMUL R9, R24.reuse, R9 ;  /* 0x0000000918097220 */ /* 0x040fe20000400000 */
[C---:B------:R-:W-:Y:S01]  /*bc90*/  FMUL R10, R24.reuse, R10 ;  /* 0x0000000a180a7220 */ /* 0x040fe20000400000 */
[C---:B------:R-:W-:Y:S01]  /*bca0*/  FMUL R11, R24.reuse, R11 ;  /* 0x0000000b180b7220 */ /* 0x040fe20000400000 */
[----:B------:R-:W-:Y:S01]  /*bcb0*/  F2FP.TF32.F32.PACK_B R4, R4 ;  /* 0x00000004ff04723e */ /* 0x000fe200024050ff */
[C---:B------:R-:W-:Y:S01]  /*bcc0*/  FFMA R8, R27.reuse, R21, R8 ;  /* 0x000000151b087223 */ /* 0x040fe20000000008 */
[----:B------:R-:W-:Y:S01]  /*bcd0*/  F2FP.TF32.F32.PACK_B R5, R5 ;  /* 0x00000005ff05723e */ /* 0x000fe200024050ff */
[C---:B------:R-:W-:Y:S01]  /*bce0*/  FFMA R9, R27.reuse, R25, R9 ;  /* 0x000000191b097223 */ /* 0x040fe20000000009 */
[----:B------:R-:W-:Y:S01]  /*bcf0*/  F2FP.TF32.F32.PACK_B R6, R6 ;  /* 0x00000006ff06723e */ /* 0x000fe200024050ff */
[C---:B------:R-:W-:Y:S01]  /*bd00*/  FFMA R10, R27.reuse, R26, R10 ;  /* 0x0000001a1b0a7223 */ /* 0x040fe2000000000a */
[----:B------:R-:W-:Y:S01]  /*bd10*/  F2FP.TF32.F32.PACK_B R7, R7 ;  /* 0x00000007ff07723e */ /* 0x000fe200024050ff */
[C---:B------:R-:W-:Y:S01]  /*bd20*/  FFMA R11, R27.reuse, R28, R11 ;  /* 0x0000001c1b0b7223 */ /* 0x040fe2000000000b */
[C---:B------:R-:W-:Y:S01]  /*bd30*/  FMUL R12, R24.reuse, R12 ;  /* 0x0000000c180c7220 */ /* 0x040fe20000400000 */
[----:B------:R-:W-:Y:S01]  /*bd40*/  F2FP.TF32.F32.PACK_B R8, R8 ;  /* 0x00000008ff08723e */ /* 0x000fe200024050ff */
[C---:B------:R-:W-:Y:S01]  /*bd50*/  FMUL R13, R24.reuse, R13 ;  /* 0x0000000d180d7220 */ /* 0x040fe20000400000 */
[----:B------:R1:W-:Y:S01]  /*bd60*/  STS.128 [R68+0x6000], R4 ;  /* 0x0060000444007388 */ /* 0x0003e20000000c00 */
        /* <DEDUP_REMOVED lines=8> */
[C---:B------:R-:W-:Y:S01]  /*bdf0*/  FFMA R15, R27.reuse, R32, R15 ;  /* 0x000000201b0f7223 */ /* 0x040fe2000000000f */
[C---:B------:R-:W-:Y:S01]  /*be00*/  FMUL R16, R24.reuse, R16 ;  /* 0x0000001018107220 */ /* 0x040fe20000400000 */
[----:B------:R-:W-:Y:S01]  /*be10*/  F2FP.TF32.F32.PACK_B R12, R12 ;  /* 0x0000000cff0c723e */ /* 0x000fe200024050ff */
[----:B------:R1:W-:Y:S01]  /*be20*/  STS.128 [R67+0x6010], R8 ;  /* 0x0060100843007388 */ /* 0x0003e20000000c00 */
[C---:B------:R-:W-:Y:S01]  /*be30*/  FMUL R17, R24.reuse, R17 ;  /* 0x0000001118117220 */ /* 0x040fe20000400000 */
[C---:B------:R-:W-:Y:S01]  /*be40*/  FMUL R18, R24.reuse, R18 ;  /* 0x0000001218127220 */ /* 0x040fe20000400000 */
[----:B------:R-:W-:Y:S01]  /*be50*/  FMUL R19, R24, R19 ;  /* 0x0000001318137220 */ /* 0x000fe20000400000 */
[----:B------:R-:W-:Y:S01]  /*be60*/  F2FP.TF32.F32.PACK_B R13, R13 ;  /* 0x0000000dff0d723e */ /* 0x000fe200024050ff */
[C---:B------:R-:W-:Y:S01]  /*be70*/  FFMA R16, R27.reuse, R33, R16 ;  /* 0x000000211b107223 */ /* 0x040fe20000000010 */
[----:B------:R-:W-:Y:S01]  /*be80*/  F2FP.TF32.F32.PACK_B R14, R14 ;  /* 0x0000000eff0e723e */ /* 0x000fe200024050ff */
[C---:B------:R-:W-:Y:S01]  /*be90*/  FFMA R17, R27.reuse, R34, R17 ;  /* 0x000000221b117223 */ /* 0x040fe20000000011 */
[----:B------:R-:W-:Y:S01]  /*bea0*/  F2FP.TF32.F32.PACK_B R15, R15 ;  /* 0x0000000fff0f723e */ /* 0x000fe200024050ff */
[C---:B------:R-:W-:Y:S01]  /*beb0*/  FFMA R18, R27.reuse, R35, R18 ;  /* 0x000000231b127223 */ /* 0x040fe20000000012 */
[----:B------:R-:W-:Y:S01]  /*bec0*/  FFMA R19, R27, R36, R19 ;  /* 0x000000241b137223 */ /* 0x000fe20000000013 */
[----:B------:R-:W-:Y:S02]  /*bed0*/  F2FP.TF32.F32.PACK_B R16, R16 ;  /* 0x00000010ff10723e */ /* 0x000fe400024050ff */
[----:B------:R1:W-:Y:S01]  /*bee0*/  STS.128 [R66+0x6020], R12 ;  /* 0x0060200c42007388 */ /* 0x0003e20000000c00 */
[----:B------:R-:W-:Y:S02]  /*bef0*/  F2FP.TF32.F32.PACK_B R17, R17 ;  /* 0x00000011ff11723e */ /* 0x000fe400024050ff */
        /* <DEDUP_REMOVED lines=25> */
.L_x_180:
[----:B------:R-:W-:Y:S05]  /*c090*/  BSYNC.RECONVERGENT B0 ;  /* 0x0000000000007941 */ /* 0x000fea0003800200 */
.L_x_179:
[----:B------:R-:W-:Y:S01]  /*c0a0*/  BAR.SYNC.DEFER_BLOCKING 0x1, 0x80 ;  /* 0x0042000000007b1d */ /* 0x000fe20000010000 */
[----:B------:R-:W-:Y:S01]  /*c0b0*/  UISETP.NE.AND UP0, UPT, UR52, -0x8, UPT ;  /* 0xfffffff83400788c */ /* 0x000fe2000bf05270 */
[----:B------:R-:W-:Y:S08]  /*c0c0*/  IADD3 R22, PT, PT, R22, 0x1, RZ ;  /* 0x0000000116167810 */ /* 0x000ff00007ffe0ff */
[----:B------:R-:W-:Y:S05]  /*c0d0*/  BRA.U !UP0, `(.L_x_181) ;  /* 0x0000000108287547 */ /* 0x000fea000b800000 */
[----:B------:R-:W-:Y:S01]  /*c0e0*/  ISETP.NE.AND P0, PT, R73, RZ, PT ;  /* 0x000000ff4900720c */ /* 0x000fe20003f05270 */
[----:B------:R-:W-:Y:S01]  /*c0f0*/  IMAD.U32 R2, RZ, RZ, UR47 ;  /* 0x0000002fff027e24 */ /* 0x000fe2000f8e00ff */
[----:B------:R-:W-:Y:S01]  /*c100*/  UIADD3 UR4, UPT, UPT, UR47, 0x1, URZ ;  /* 0x000000012f047890 */ /* 0x000fe2000fffe0ff */
[----:B------:R-:W-:Y:S03]  /*c110*/  IMAD.U32 R0, RZ, RZ, UR53 ;  /* 0x00000035ff007e24 */ /* 0x000fe6000f8e00ff */
[----:B------:R-:W-:Y:S04]  /*c120*/  UISETP.NE.AND UP0, UPT, UR4, 0x4, UPT ;  /* 0x000000040400788c */ /* 0x000fe8000bf05270 */
[----:B------:R-:W-:Y:S03]  /*c130*/  USEL UR47, UR4, URZ, UP0 ;  /* 0x000000ff042f7287 */ /* 0x000fe60008000000 */
[----:B------:R-:W-:Y:S05]  /*c140*/  @P0 LEA R2, R2, UR43, 0x3 ;  /* 0x0000002b02020c11 */ /* 0x000fea000f8e18ff */
[----:B------:R-:W-:Y:S05]  /*c150*/  @P0 VIADD R2, R2, 0x60 ;  /* 0x0000006002020836 */ /* 0x000fea0000000000 */
[----:B------:R-:W-:Y:S04]  /*c160*/  @P0 PRMT R0, R0, 0x654, R2 ;  /* 0x0000065400000816 */ /* 0x000fe80000000002 */
[----:B------:R2:W-:Y:S03]  /*c170*/  @P0 SYNCS.ARRIVE.TRANS64.RED.A1T0 RZ, [R0+URZ], RZ ;  /* 0x000000ff00ff09a7 */ /* 0x0005e600081004ff */
.L_x_181:
[----:B------:R-:W-:Y:S01]  /*c180*/  R2UR UR6, R72 ;  /* 0x00000000480672ca */ /* 0x000fe200000e0000 */
[----:B------:R-:W-:Y:S01]  /*c190*/  UIADD3 UR52, UPT, UPT, UR52, 0x8, URZ ;  /* 0x0000000834347890 */ /* 0x000fe2000fffe0ff */
[----:B------:R-:W-:Y:S02]  /*c1a0*/  R2UR UR5, R58 ;  /* 0x000000003a0572ca */ /* 0x000fe400000e0000 */
[----:B------:R-:W-:Y:S02]  /*c1b0*/  R2UR UR4, R59 ;  /* 0x000000003b0472ca */ /* 0x000fe400000e0000 */
[----:B------:R-:W-:Y:S02]  /*c1c0*/  R2UR UR36, R71 ;  /* 0x00000000472472ca */ /* 0x000fe400000e0000 */
[----:B------:R-:W-:Y:S02]  /*c1d0*/  ISETP.NE.AND P0, PT, R62, 0x2, PT ;  /* 0x000000023e00780c */ /* 0x000fe40003f05270 */
[----:B------:R-:W-:Y:S02]  /*c1e0*/  ISETP.NE.AND P1, PT, R22, 0x4, PT ;  /* 0x000000041600780c */ /* 0x000fe40003f25270 */
[----:B------:R-:W-:Y:S01]  /*c1f0*/  SEL R2, RZ, 0x1, P0 ;  /* 0x00000001ff027807 */ /* 0x000fe20000000000 */
[----:B------:R-:W-:Y:S01]  /*c200*/  UISETP.NE.AND UP0, UPT, UR6, URZ, UPT ;  /* 0x000000ff0600728c */ /* 0x000fe2000bf05270 */
[----:B--2---:R-:W-:Y:S01]  /*c210*/  SEL R0, RZ, 0x1, P1 ;  /* 0x00000001ff007807 */ /* 0x004fe20000800000 */
[----:B------:R-:W-:Y:S01]  /*c220*/  UIADD3 UR24, UPT, UPT, UR37, UR5, URZ ;  /* 0x0000000525187290 */ /* 0x000fe2000fffe0ff */
[----:B------:R-:W-:Y:S01]  /*c230*/  LOP3.LUT R64, R64, R2, RZ, 0x3c, !PT ;  /* 0x0000000240407212 */ /* 0x000fe200078e3cff */
[----:B------:R-:W-:Y:S01]  /*c240*/  UIADD3 UR20, UPT, UPT, UR38, UR4, URZ ;  /* 0x0000000426147290 */ /* 0x000fe2000fffe0ff */
[----:B------:R-:W-:Y:S02]  /*c250*/  LOP3.LUT R65, R65, R0, RZ, 0x3c, !PT ;  /* 0x0000000041417212 */ /* 0x000fe400078e3cff */
[----:B------:R-:W-:Y:S02]  /*c260*/  SEL R62, R62, RZ, P0 ;  /* 0x000000ff3e3e7207 */ /* 0x000fe40000000000 */
[----:B------:R-:W-:Y:S01]  /*c270*/  SEL R22, R22, RZ, P1 ;  /* 0x000000ff16167207 */ /* 0x000fe20000800000 */
[----:B------:R-:W-:Y:S06]  /*c280*/  BRA.U UP0, `(.L_x_182) ;  /* 0xffffffa100b87547 */ /* 0x000fec000b83ffff */
[----:B------:R-:W2:Y:S01]  /*c290*/  LDCU.64 UR4, c[0x0][0x888] ;  /* 0x00011100ff0477ac */ /* 0x000ea20008000a00 */
[----:B------:R-:W3:Y:S01]  /*c2a0*/  LDCU.64 UR6, c[0x0][0x890] ;  /* 0x00011200ff0677ac */ /* 0x000ee20008000a00 */
[----:B--2---:R-:W-:Y:S02]  /*c2b0*/  ISETP.NE.U32.AND P2, PT, RZ, UR4, PT ;  /* 0x00000004ff007c0c */ /* 0x004fe4000bf45070 */
[----:B---3--:R-:W-:Y:S02]  /*c2c0*/  ISETP.NE.U32.AND P1, PT, RZ, UR6, PT ;  /* 0x00000006ff007c0c */ /* 0x008fe4000bf25070 */
[----:B------:R-:W-:Y:S02]  /*c2d0*/  ISETP.NE.AND.EX P2, PT, RZ, UR5, PT, P2 ;  /* 0x00000005ff007c0c */ /* 0x000fe4000bf45320 */
[----:B------:R-:W-:-:S13]  /*c2e0*/  ISETP.NE.AND.EX P0, PT, RZ, UR7, PT, P1 ;  /* 0x00000007ff007c0c */ /* 0x000fda000bf05310 */
[----:B------:R-:W-:Y:S05]  /*c2f0*/  @P2 BRA P0, `(.L_x_183) ;  /* 0x00000000003c2947 */ /* 0x000fea0000000000 */
[----:B------:R-:W-:-:S13]  /*c300*/  ISETP.NE.AND.EX P1, PT, RZ, UR7, PT, P1 ;  /* 0x00000007ff007c0c */ /* 0x000fda000bf25310 */
[----:B------:R-:W-:Y:S05]  /*c310*/  @P1 BRA `(.L_x_184) ;  /* 0x00000000000c1947 */ /* 0x000fea0003800000 */
[----:B------:R-:W-:-:S13]  /*c320*/  FSETP.NEU.AND P0, PT, R27, RZ, PT ;  /* 0x000000ff1b00720b */ /* 0x000fda0003f0d000 */
[----:B------:R-:W-:Y:S05]  /*c330*/  @!P0 EXIT ;  /* 0x000000000000894d */ /* 0x000fea0003800000 */
[----:B------:R-:W-:Y:S05]  /*c340*/  BRA `(.L_x_183) ;  /* 0x0000000000287947 */ /* 0x000fea0003800000 */
.L_x_184:
[----:B------:R-:W-:Y:S01]  /*c350*/  ISETP.NE.AND P0, PT, R61, RZ, PT ;  /* 0x000000ff3d00720c */ /* 0x000fe20003f05270 */
[----:B------:R-:W-:-:S12]  /*c360*/  BSSY.RECONVERGENT B0, `(.L_x_183) ;  /* 0x0000008000007945 */ /* 0x000fd80003800200 */
[----:B------:R-:W-:Y:S05]  /*c370*/  @P0 BRA `(.L_x_185) ;  /* 0x0000000000100947 */ /* 0x000fea0003800000 */
[----:B------:R-:W-:-:S04]  /*c380*/  ISETP.NE.U32.AND P0, PT, RZ, UR4, PT ;  /* 0x00000004ff007c0c */ /* 0x000fc8000bf05070 */
[----:B------:R-:W-:-:S13]  /*c390*/  ISETP.NE.AND.EX P0, PT, RZ, UR5, PT, P0 ;  /* 0x00000005ff007c0c */ /* 0x000fda000bf05300 */
[----:B------:R-:W-:Y:S05]  /*c3a0*/  @!P0 EXIT ;  /* 0x000000000000894d */ /* 0x000fea0003800000 */
[----:B------:R-:W-:Y:S05]  /*c3b0*/  BRA `(.L_x_186) ;  /* 0x0000000000087947 */ /* 0x000fea0003800000 */
.L_x_185:
[----:B------:R-:W-:-:S13]  /*c3c0*/  FSETP.NEU.AND P0, PT, R27, RZ, PT ;  /* 0x000000ff1b00720b */ /* 0x000fda0003f0d000 */
[----:B------:R-:W-:Y:S05]  /*c3d0*/  @!P0 EXIT ;  /* 0x000000000000894d */ /* 0x000fea0003800000 */
.L_x_186:
[----:B------:R-:W-:Y:S05]  /*c3e0*/  BSYNC.RECONVERGENT B0 ;  /* 0x0000000000007941 */ /* 0x000fea0003800200 */
.L_x_183:
[----:B------:R-:W-:Y:S01]  /*c3f0*/  ULEA UR6, UR47, UR43, 0x3 ;  /* 0x0000002b2f067291 */ /* 0x000fe2000f8e18ff */
[----:B------:R-:W-:-:S04]  /*c400*/  DEPBAR.LE SB0, 0x0 ;  /* 0x000080000000791a */ /* 0x000fc80000000000 */
[----:B------:R-:W-:-:S04]  /*c410*/  UIADD3 UR6, UPT, UPT, UR6, 0x60, URZ ;  /* 0x0000006006067890 */ /* 0x000fc8000fffe0ff */
[----:B------:R-:W-:-:S09]  /*c420*/  UPRMT UR6, UR53, 0x654, UR6 ;  /* 0x0000065435067896 */ /* 0x000fd20008000006 */
[----:B------:R-:W-:Y:S01]  /*c430*/  SYNCS.ARRIVE.TRANS64.RED.A1T0 RZ, [UR6], RZ ;  /* 0x000000ffffff79a7 */ /* 0x000fe20008100406 */
[----:B------:R-:W-:Y:S05]  /*c440*/  EXIT ;  /* 0x000000000000794d */ /* 0x000fea0003800000 */
.L_x_24:
[----:B---3--:R3:W4:Y:S02]  /*c450*/  SYNCS.PHASECHK.TRANS64.TRYWAIT P0, [R0+URZ+0x100], R2 ;  /* 0x00010002000075a7 */ /* 0x00872400080011ff */
[----:B----4-:R-:W-:Y:S05]  /*c460*/  @!P0 NANOSLEEP.SYNCS 0x989680 ;  /* 0x009896800000895d */ /* 0x010fea0003900000 */
[----:B------:R-:W4:Y:S02]  /*c470*/  @!P0 SYNCS.PHASECHK.TRANS64 P0, [R0+URZ+0x100], R2 ;  /* 0x00010002000085a7 */ /* 0x000f2400080010ff */
[----:B----4-:R-:W-:Y:S05]  /*c480*/  @!P0 BRA `(.L_x_24) ;  /* 0xfffffffc00f08947 */ /* 0x010fea000383ffff */
[----:B------:R-:W-:Y:S05]  /*c490*/  BRA `(.L_x_187) ;  /* 0xffffff54008c7947 */ /* 0x000fea000383ffff */
.L_x_27:
[----:B--2---:R-:W-:-:S07]  /*c4a0*/  MOV R0, UR33 ;  /* 0x0000002100007c02 */ /* 0x004fce0008000f00 */
.L_x_188:
[----:B--2---:R2:W3:Y:S02]  /*c4b0*/  SYNCS.PHASECHK.TRANS64.TRYWAIT P0, [R0+URZ+0x20], R3 ;  /* 0x00002003000075a7 */ /* 0x0044e400080011ff */
[----:B---3--:R-:W-:Y:S05]  /*c4c0*/  @!P0 NANOSLEEP.SYNCS 0x989680 ;  /* 0x009896800000895d */ /* 0x008fea0003900000 */
[----:B------:R-:W3:Y:S02]  /*c4d0*/  @!P0 SYNCS.PHASECHK.TRANS64 P0, [R0+URZ+0x20], R3 ;  /* 0x00002003000085a7 */ /* 0x000ee400080010ff */
[----:B---3--:R-:W-:Y:S05]  /*c4e0*/  @!P0 BRA `(.L_x_188) ;  /* 0xfffffffc00f08947 */ /* 0x008fea000383ffff */
[----:B------:R-:W-:Y:S05]  /*c4f0*/  BRA `(.L_x_26) ;  /* 0xffffff5400e47947 */ /* 0x000fea000383ffff */
.L_x_34:
[----:B--2---:R-:W-:-:S07]  /*c500*/  MOV R0, UR7 ;  /* 0x0000000700007c02 */ /* 0x004fce0008000f00 */
.L_x_189:
[----:B-1----:R1:W2:Y:S02]  /*c510*/  SYNCS.PHASECHK.TRANS64.TRYWAIT P0, [R0+URZ+0x20], R3 ;  /* 0x00002003000075a7 */ /* 0x0022a400080011ff */
[----:B--2---:R-:W-:Y:S05]  /*c520*/  @!P0 NANOSLEEP.SYNCS 0x989680 ;  /* 0x009896800000895d */ /* 0x004fea0003900000 */
[----:B------:R-:W2:Y:S02]  /*c530*/  @!P0 SYNCS.PHASECHK.TRANS64 P0, [R0+URZ+0x20], R3 ;  /* 0x00002003000085a7 */ /* 0x000ea400080010ff */
[----:B--2---:R-:W-:Y:S05]  /*c540*/  @!P0 BRA `(.L_x_189) ;  /* 0xfffffffc00f08947 */ /* 0x004fea000383ffff */
[----:B------:R-:W-:Y:S05]  /*c550*/  BRA `(.L_x_33) ;  /* 0xffffff5800d87947 */ /* 0x000fea000383ffff */
.L_x_41:
[----:B-1----:R1:W2:Y:S02]  /*c560*/  SYNCS.PHASECHK.TRANS64.TRYWAIT P0, [R3+URZ+0x90], R0 ;  /* 0x00009000030075a7 */ /* 0x0022a400080011ff */
[----:B--2---:R-:W-:Y:S05]  /*c570*/  @!P0 NANOSLEEP.SYNCS 0x989680 ;  /* 0x009896800000895d */ /* 0x004fea0003900000 */
[----:B------:R-:W2:Y:S02]  /*c580*/  @!P0 SYNCS.PHASECHK.TRANS64 P0, [R3+URZ+0x90], R0 ;  /* 0x00009000030085a7 */ /* 0x000ea400080010ff */
[----:B--2---:R-:W-:Y:S05]  /*c590*/  @!P0 BRA `(.L_x_41) ;  /* 0xfffffffc00f08947 */ /* 0x004fea000383ffff */
[----:B------:R-:W-:Y:S05]  /*c5a0*/  BRA `(.L_x_190) ;  /* 0xffffff5c00c07947 */ /* 0x000fea000383ffff */
.L_x_45:
[----:B------:R-:W-:-:S07]  /*c5b0*/  MOV R0, UR4 ;  /* 0x0000000400007c02 */ /* 0x000fce0008000f00 */
.L_x_191:
[----:B-1----:R1:W2:Y:S02]  /*c5c0*/  SYNCS.PHASECHK.TRANS64.TRYWAIT P0, [R0+URZ], R2 ;  /* 0x00000002000075a7 */ /* 0x0022a400080011ff */
[----:B--2---:R-:W-:Y:S05]  /*c5d0*/  @!P0 NANOSLEEP.SYNCS 0x989680 ;  /* 0x009896800000895d */ /* 0x004fea0003900000 */
[----:B------:R-:W2:Y:S02]  /*c5e0*/  @!P0 SYNCS.PHASECHK.TRANS64 P0, [R0+URZ], R2 ;  /* 0x00000002000085a7 */ /* 0x000ea400080010ff */
[----:B--2---:R-:W-:Y:S05]  /*c5f0*/  @!P0 BRA `(.L_x_191) ;  /* 0xfffffffc00f08947 */ /* 0x004fea000383ffff */
[----:B------:R-:W-:Y:S05]  /*c600*/  BRA `(.L_x_192) ;  /* 0xffffff64006c7947 */ /* 0x000fea000383ffff */
.L_x_46:
[----:B------:R-:W-:-:S07]  /*c610*/  MOV R0, UR5 ;  /* 0x0000000500007c02 */ /* 0x000fce0008000f00 */
.L_x_193:
[----:B-1----:R1:W2:Y:S02]  /*c620*/  SYNCS.PHASECHK.TRANS64.TRYWAIT P0, [R0+URZ], R3 ;  /* 0x00000003000075a7 */ /* 0x0022a400080011ff */
[----:B--2---:R-:W-:Y:S05]  /*c630*/  @!P0 NANOSLEEP.SYNCS 0x989680 ;  /* 0x009896800000895d */ /* 0x004fea0003900000 */
[----:B------:R-:W2:Y:S02]  /*c640*/  @!P0 SYNCS.PHASECHK.TRANS64 P0, [R0+URZ], R3 ;  /* 0x00000003000085a7 */ /* 0x000ea400080010ff */
[----:B--2---:R-:W-:Y:S05]  /*c650*/  @!P0 BRA `(.L_x_193) ;  /* 0xfffffffc00f08947 */ /* 0x004fea000383ffff */
[----:B------:R-:W-:Y:S05]  /*c660*/  BRA `(.L_x_194) ;  /* 0xffffff6400787947 */ /* 0x000fea000383ffff */
.L_x_47:
[----:B------:R-:W-:-:S07]  /*c670*/  MOV R0, UR5 ;  /* 0x0000000500007c02 */ /* 0x000fce0008000f00 */
.L_x_195:
[----:B-1----:R1:W2:Y:S02]  /*c680*/  SYNCS.PHASECHK.TRANS64.TRYWAIT P0, [R0+URZ], R3 ;  /* 0x00000003000075a7 */ /* 0x0022a400080011ff */
[----:B--2---:R-:W-:Y:S05]  /*c690*/  @!P0 NANOSLEEP.SYNCS 0x989680 ;  /* 0x009896800000895d */ /* 0x004fea0003900000 */
[----:B------:R-:W2:Y:S02]  /*c6a0*/  @!P0 SYNCS.PHASECHK.TRANS64 P0, [R0+URZ], R3 ;  /* 0x00000003000085a7 */ /* 0x000ea400080010ff */
[----:B--2---:R-:W-:Y:S05]  /*c6b0*/  @!P0 BRA `(.L_x_195) ;  /* 0xfffffffc00f08947 */ /* 0x004fea000383ffff */
[----:B------:R-:W-:Y:S05]  /*c6c0*/  BRA `(.L_x_196) ;  /* 0xffffff6400847947 */ /* 0x000fea000383ffff */
.L_x_50:
[----:B--2---:R2:W3:Y:S02]  /*c6d0*/  SYNCS.PHASECHK.TRANS64.TRYWAIT P0, [R2+URZ+0xf0], R4 ;  /* 0x0000f004020075a7 */ /* 0x0044e400080011ff */
[----:B---3--:R-:W-:Y:S05]  /*c6e0*/  @!P0 NANOSLEEP.SYNCS 0x989680 ;  /* 0x009896800000895d */ /* 0x008fea0003900000 */
[----:B------:R-:W3:Y:S02]  /*c6f0*/  @!P0 SYNCS.PHASECHK.TRANS64 P0, [R2+URZ+0xf0], R4 ;  /* 0x0000f004020085a7 */ /* 0x000ee400080010ff */
[----:B---3--:R-:W-:Y:S05]  /*c700*/  @!P0 BRA `(.L_x_50) ;  /* 0xfffffffc00f08947 */ /* 0x008fea000383ffff */
[----:B------:R-:W-:Y:S05]  /*c710*/  BRA `(.L_x_197) ;  /* 0xffffff6400e07947 */ /* 0x000fea000383ffff */
.L_x_51:
[----:B------:R-:W-:-:S07]  /*c720*/  MOV R2, UR4 ;  /* 0x0000000400027c02 */ /* 0x000fce0008000f00 */
.L_x_198:
[----:B--2---:R2:W3:Y:S02]  /*c730*/  SYNCS.PHASECHK.TRANS64.TRYWAIT P0, [R2+URZ+0xa0], R5 ;  /* 0x0000a005020075a7 */ /* 0x0044e400080011ff */
[----:B---3--:R-:W-:Y:S05]  /*c740*/  @!P0 NANOSLEEP.SYNCS 0x989680 ;  /* 0x009896800000895d */ /* 0x008fea0003900000 */
[----:B------:R-:W3:Y:S02]  /*c750*/  @!P0 SYNCS.PHASECHK.TRANS64 P0, [R2+URZ+0xa0], R5 ;  /* 0x0000a005020085a7 */ /* 0x000ee400080010ff */
[----:B---3--:R-:W-:Y:S05]  /*c760*/  @!P0 BRA `(.L_x_198) ;  /* 0xfffffffc00f08947 */ /* 0x008fea000383ffff */
[----:B------:R-:W-:Y:S05]  /*c770*/  BRA `(.L_x_199) ;  /* 0xffffff6400f07947 */ /* 0x000fea000383ffff */
.L_x_52:
[----:B--2---:R2:W3:Y:S02]  /*c780*/  SYNCS.PHASECHK.TRANS64.TRYWAIT P1, [R2+URZ+0x90], R4 ;  /* 0x00009004020075a7 */ /* 0x0044e400080211ff */
[----:B---3--:R-:W-:Y:S05]  /*c790*/  @!P1 NANOSLEEP.SYNCS 0x989680 ;  /* 0x009896800000995d */ /* 0x008fea0003900000 */
[----:B------:R-:W3:Y:S02]  /*c7a0*/  @!P1 SYNCS.PHASECHK.TRANS64 P1, [R2+URZ+0x90], R4 ;  /* 0x00009004020095a7 */ /* 0x000ee400080210ff */
[----:B---3--:R-:W-:Y:S05]  /*c7b0*/  @!P1 BRA `(.L_x_52) ;  /* 0xfffffffc00f09947 */ /* 0x008fea000383ffff */
[----:B------:R-:W-:Y:S05]  /*c7c0*/  BRA `(.L_x_200) ;  /* 0xffffff6800207947 */ /* 0x000fea000383ffff */
.L_x_55:
[----:B------:R-:W-:-:S07]  /*c7d0*/  MOV R0, UR4 ;  /* 0x0000000400007c02 */ /* 0x000fce0008000f00 */
.L_x_201:
[----:B--2---:R2:W3:Y:S02]  /*c7e0*/  SYNCS.PHASECHK.TRANS64.TRYWAIT P0, [R0+URZ+0xa0], R2 ;  /* 0x0000a002000075a7 */ /* 0x0044e400080011ff */
[----:B---3--:R-:W-:Y:S05]  /*c7f0*/  @!P0 NANOSLEEP.SYNCS 0x989680 ;  /* 0x009896800000895d */ /* 0x008fea0003900000 */
[----:B------:R-:W3:Y:S02]  /*c800*/  @!P0 SYNCS.PHASECHK.TRANS64 P0, [R0+URZ+0xa0], R2 ;  /* 0x0000a002000085a7 */ /* 0x000ee400080010ff */
[----:B---3--:R-:W-:Y:S05]  /*c810*/  @!P0 BRA `(.L_x_201) ;  /* 0xfffffffc00f08947 */ /* 0x008fea000383ffff */
[----:B------:R-:W-:Y:S05]  /*c820*/  BRA `(.L_x_54) ;  /* 0xffffff6800747947 */ /* 0x000fea000383ffff */
.L_x_64:
[----:B--2---:R-:W-:-:S04]  /*c830*/  MOV R5, UR5 ;  /* 0x0000000500057c02 */ /* 0x004fc80008000f00 */
[----:B------:R2:W3:Y:S03]  /*c840*/  SYNCS.PHASECHK.TRANS64.TRYWAIT P0, [R5+URZ+0x8], R6 ;  /* 0x00000806050075a7 */ /* 0x0004e600080011ff */
[----:B---3--:R-:W-:Y:S05]  /*c850*/  @!P0 NANOSLEEP.SYNCS 0x989680 ;  /* 0x009896800000895d */ /* 0x008fea0003900000 */
[----:B------:R-:W3:Y:S02]  /*c860*/  @!P0 SYNCS.PHASECHK.TRANS64 P0, [R5+URZ+0x8], R6 ;  /* 0x00000806050085a7 */ /* 0x000ee400080010ff */
[----:B---3--:R-:W-:Y:S05]  /*c870*/  @!P0 BRA `(.L_x_64) ;  /* 0xfffffffc00ec8947 */ /* 0x008fea000383ffff */
[----:B------:R-:W-:Y:S05]  /*c880*/  BRA `(.L_x_63) ;  /* 0xffffff6c00287947 */ /* 0x000fea000383ffff */
.L_x_66:
[----:B------:R-:W-:Y:S01]  /*c890*/  BSSY B0, `(.L_x_202) ;  /* 0x0000006000007945 */ /* 0x000fe20003800000 */
[----:B------:R-:W-:-:S07]  /*c8a0*/  MOV R15, 0xffffffff ;  /* 0xffffffff000f7802 */ /* 0x000fce0000000f00 */
[----:B-12--5:R-:W-:Y:S05]  /*c8b0*/  WARPSYNC.COLLECTIVE R15, `(.L_x_203) ;  /* 0x000000000f0c7348 */ /* 0x026fea0003c00000 */
[----:B------:R-:W-:Y:S02]  /*c8c0*/  ELECT P6, UR79, PT ;  /* 0x00000000004f782f */ /* 0x000fe400038c0000 */
[----:B------:R-:W-:Y:S01]  /*c8d0*/  MOV R14, UR79 ;  /* 0x0000004f000e7c02 */ /* 0x000fe20008000f00 */
[----:B-12--5:R-:W-:Y:S10]  /*c8e0*/  ENDCOLLECTIVE ;  /* 0x000000000000791b */ /* 0x026ff40003800000 */
.L_x_203:
[----:B------:R-:W-:Y:S05]  /*c8f0*/  BSYNC B0 ;  /* 0x0000000000007941 */ /* 0x000fea0003800000 */
.L_x_202:
[----:B------:R-:W-:Y:S01]  /*c900*/  PLOP3.LUT P0, PT, P6, PT, PT, 0x80, 0x8 ;  /* 0x000000000008781c */ /* 0x000fe2000370f070 */
[----:B------:R-:W-:-:S12]  /*c910*/  BRA `(.L_x_204) ;  /* 0xffffff6c00547947 */ /* 0x000fd8000383ffff */
.L_x_68:
[----:B--2---:R-:W-:-:S04]  /*c920*/  MOV R0, UR5 ;  /* 0x0000000500007c02 */ /* 0x004fc80008000f00 */
[----:B------:R2:W3:Y:S03]  /*c930*/  SYNCS.PHASECHK.TRANS64.TRYWAIT P0, [R0+URZ+0x8], R4 ;  /* 0x00000804000075a7 */ /* 0x0004e600080011ff */
[----:B---3--:R-:W-:Y:S05]  /*c940*/  @!P0 NANOSLEEP.SYNCS 0x989680 ;  /* 0x009896800000895d */ /* 0x008fea0003900000 */
[----:B------:R-:W3:Y:S02]  /*c950*/  @!P0 SYNCS.PHASECHK.TRANS64 P0, [R0+URZ+0x8], R4 ;  /* 0x00000804000085a7 */ /* 0x000ee400080010ff */
[----:B---3--:R-:W-:Y:S05]  /*c960*/  @!P0 BRA `(.L_x_68) ;  /* 0xfffffffc00ec8947 */ /* 0x008fea000383ffff */
[----:B------:R-:W-:Y:S05]  /*c970*/  BRA `(.L_x_67) ;  /* 0xffffff6c00587947 */ /* 0x000fea000383ffff */
.L_x_69:
[----:B-1----:R1:W2:Y:S02]  /*c980*/  SYNCS.PHASECHK.TRANS64.TRYWAIT P0, [R0+URZ+0x90], R4 ;  /* 0x00009004000075a7 */ /* 0x0022a400080011ff */
[----:B--2---:R-:W-:Y:S05]  /*c990*/  @!P0 NANOSLEEP.SYNCS 0x989680 ;  /* 0x009896800000895d */ /* 0x004fea0003900000 */
[----:B------:R-:W2:Y:S02]  /*c9a0*/  @!P0 SYNCS.PHASECHK.TRANS64 P0, [R0+URZ+0x90], R4 ;  /* 0x00009004000085a7 */ /* 0x000ea400080010ff */
[----:B--2---:R-:W-:Y:S05]  /*c9b0*/  @!P0 BRA `(.L_x_69) ;  /* 0xfffffffc00f08947 */ /* 0x004fea000383ffff */
[----:B------:R-:W-:Y:S05]  /*c9c0*/  BRA `(.L_x_205) ;  /* 0xffffff7000647947 */ /* 0x000fea000383ffff */
.L_x_71:
[----:B------:R-:W-:-:S07]  /*c9d0*/  MOV R0, UR46 ;  /* 0x0000002e00007c02 */ /* 0x000fce0008000f00 */
.L_x_206:
[----:B-1----:R1:W2:Y:S02]  /*c9e0*/  SYNCS.PHASECHK.TRANS64.TRYWAIT P0, [R0+URZ+0xd0], R4 ;  /* 0x0000d004000075a7 */ /* 0x0022a400080011ff */
[----:B--2---:R-:W-:Y:S05]  /*c9f0*/  @!P0 NANOSLEEP.SYNCS 0x989680 ;  /* 0x009896800000895d */ /* 0x004fea0003900000 */
[----:B------:R-:W2:Y:S02]  /*ca00*/  @!P0 SYNCS.PHASECHK.TRANS64 P0, [R0+URZ+0xd0], R4 ;  /* 0x0000d004000085a7 */ /* 0x000ea400080010ff */
[----:B--2---:R-:W-:Y:S05]  /*ca10*/  @!P0 BRA `(.L_x_206) ;  /* 0xfffffffc00f08947 */ /* 0x004fea000383ffff */
[----:B------:R-:W-:Y:S05]  /*ca20*/  BRA `(.L_x_207) ;  /* 0xffffff7000b07947 */ /* 0x000fea000383ffff */
.L_x_74:
[----:B------:R-:W-:Y:S07]  /*ca30*/  MOV R0, UR7 ;  /* 0x0000000700007c02 */ /* 0x000fee0008000f00 */
.L_x_208:
[----:B-1----:R1:W2:Y:S02]  /*ca40*/  SYNCS.PHASECHK.TRANS64.TRYWAIT P0, [R0+URZ], R4 ;  /* 0x00000004000075a7 */ /* 0x0022a400080011ff */
[----:B--2---:R-:W-:Y:S05]  /*ca50*/  @!P0 NANOSLEEP.SYNCS 0x989680 ;  /* 0x009896800000895d */ /* 0x004fea0003900000 */
[----:B------:R-:W2:Y:S02]  /*ca60*/  @!P0 SYNCS.PHASECHK.TRANS64 P0, [R0+URZ], R4 ;  /* 0x00000004000085a7 */ /* 0x000ea400080010ff */
[----:B--2---:R-:W-:Y:S05]  /*ca70*/  @!P0 BRA `(.L_x_208) ;  /* 0xfffffffc00f08947 */ /* 0x004fea000383ffff */
[----:B------:R-:W-:Y:S05]  /*ca80*/  BRA `(.L_x_73) ;  /* 0xffffff7000c47947 */ /* 0x000fea000383ffff */
.L_x_78:
[----:B-1----:R-:W-:-:S07]  /*ca90*/  MOV R0, UR4 ;  /* 0x0000000400007c02 */ /* 0x002fce0008000f00 */
.L_x_209:
[----:B-1----:R1:W2:Y:S02]  /*caa0*/  SYNCS.PHASECHK.TRANS64.TRYWAIT P0, [R0+URZ], R2 ;  /* 0x00000002000075a7 */ /* 0x0022a400080011ff */
[----:B--2---:R-:W-:Y:S05]  /*cab0*/  @!P0 NANOSLEEP.SYNCS 0x989680 ;  /* 0x009896800000895d */ /* 0x004fea0003900000 */
[----:B------:R-:W2:Y:S02]  /*cac0*/  @!P0 SYNCS.PHASECHK.TRANS64 P0, [R0+URZ], R2 ;  /* 0x00000002000085a7 */ /* 0x000ea400080010ff */
[----:B--2---:R-:W-:Y:S05]  /*cad0*/  @!P0 BRA `(.L_x_209) ;  /* 0xfffffffc00f08947 */ /* 0x004fea000383ffff */
[----:B------:R-:W-:Y:S05]  /*cae0*/  BRA `(.L_x_210) ;  /* 0xffffff7800087947 */ /* 0x000fea000383ffff */
.L_x_79:
[----:B------:R-:W-:-:S07]  /*caf0*/  MOV R0, UR5 ;  /* 0x0000000500007c02 */ /* 0x000fce0008000f00 */
.L_x_211:
[----:B-1----:R1:W2:Y:S02]  /*cb00*/  SYNCS.PHASECHK.TRANS64.TRYWAIT P0, [R0+URZ], R3 ;  /* 0x00000003000075a7 */ /* 0x0022a400080011ff */
[----:B--2---:R-:W-:Y:S05]  /*cb10*/  @!P0 NANOSLEEP.SYNCS 0x989680 ;  /* 0x009896800000895d */ /* 0x004fea0003900000 */
[----:B------:R-:W2:Y:S02]  /*cb20*/  @!P0 SYNCS.PHASECHK.TRANS64 P0, [R0+URZ], R3 ;  /* 0x00000003000085a7 */ /* 0x000ea400080010ff */
[----:B--2---:R-:W-:Y:S05]  /*cb30*/  @!P0 BRA `(.L_x_211) ;  /* 0xfffffffc00f08947 */ /* 0x004fea000383ffff */
[----:B------:R-:W-:Y:S05]  /*cb40*/  BRA `(.L_x_212) ;  /* 0xffffff7800147947 */ /* 0x000fea000383ffff */
.L_x_80:
[----:B------:R-:W-:-:S07]  /*cb50*/  MOV R0, UR5 ;  /* 0x0000000500007c02 */ /* 0x000fce0008000f00 */
.L_x_213:
[----:B-1----:R1:W2:Y:S02]  /*cb60*/  SYNCS.PHASECHK.TRANS64.TRYWAIT P0, [R0+URZ], R3 ;  /* 0x00000003000075a7 */ /* 0x0022a400080011ff */
[----:B--2---:R-:W-:Y:S05]  /*cb70*/  @!P0 NANOSLEEP.SYNCS 0x989680 ;  /* 0x009896800000895d */ /* 0x004fea0003900000 */
[----:B------:R-:W2:Y:S02]  /*cb80*/  @!P0 SYNCS.PHASECHK.TRANS64 P0, [R0+URZ], R3 ;  /* 0x00000003000085a7 */ /* 0x000ea400080010ff */
[----:B--2---:R-:W-:Y:S05]  /*cb90*/  @!P0 BRA `(.L_x_213) ;  /* 0xfffffffc00f08947 */ /* 0x004fea000383ffff */
[----:B------:R-:W-:Y:S05]  /*cba0*/  BRA `(.L_x_214) ;  /* 0xffffff7800207947 */ /* 0x000fea000383ffff */
.L_x_83:
[----:B------:R-:W-:-:S07]  /*cbb0*/  MOV R0, UR41 ;  /* 0x0000002900007c02 */ /* 0x000fce0008000f00 */
.L_x_215:
[----:B-1----:R1:W2:Y:S02]  /*cbc0*/  SYNCS.PHASECHK.TRANS64.TRYWAIT P1, [R0+URZ+0x110], R2 ;  /* 0x00011002000075a7 */ /* 0x0022a400080211ff */
[----:B--2---:R-:W-:Y:S05]  /*cbd0*/  @!P1 NANOSLEEP.SYNCS 0x989680 ;  /* 0x009896800000995d */ /* 0x004fea0003900000 */
[----:B------:R-:W2:Y:S02]  /*cbe0*/  @!P1 SYNCS.PHASECHK.TRANS64 P1, [R0+URZ+0x110], R2 ;  /* 0x00011002000095a7 */ /* 0x000ea400080210ff */
[----:B--2---:R-:W-:Y:S05]  /*cbf0*/  @!P1 BRA `(.L_x_215) ;  /* 0xfffffffc00f09947 */ /* 0x004fea000383ffff */
[----:B------:R-:W-:Y:S05]  /*cc00*/  BRA `(.L_x_216) ;  /* 0xffffff78006c7947 */ /* 0x000fea000383ffff */
.L_x_88:
[----:B---3--:R3:W4:Y:S02]  /*cc10*/  SYNCS.PHASECHK.TRANS64.TRYWAIT P0, [R12+URZ+0x90], R0 ;  /* 0x000090000c0075a7 */ /* 0x00872400080011ff */
[----:B----4-:R-:W-:Y:S05]  /*cc20*/  @!P0 NANOSLEEP.SYNCS 0x989680 ;  /* 0x009896800000895d */ /* 0x010fea0003900000 */
[----:B------:R-:W4:Y:S02]  /*cc30*/  @!P0 SYNCS.PHASECHK.TRANS64 P0, [R12+URZ+0x90], R0 ;  /* 0x000090000c0085a7 */ /* 0x000f2400080010ff */
[----:B----4-:R-:W-:Y:S05]  /*cc40*/  @!P0 BRA `(.L_x_88) ;  /* 0xfffffffc00f08947 */ /* 0x010fea000383ffff */
[----:B------:R-:W-:Y:S05]  /*cc50*/  BRA `(.L_x_217) ;  /* 0xffffff7c008c7947 */ /* 0x000fea000383ffff */
.L_x_91:
[----:B-1----:R-:W-:Y:S07]  /*cc60*/  MOV R0, UR21 ;  /* 0x0000001500007c02 */ /* 0x002fee0008000f00 */
.L_x_218:
[----:B-1----:R1:W3:Y:S02]  /*cc70*/  SYNCS.PHASECHK.TRANS64.TRYWAIT P2, [R0+URZ+0x88], R6 ;  /* 0x00008806000075a7 */ /* 0x0022e400080411ff */
[----:B---3--:R-:W-:Y:S05]  /*cc80*/  @!P2 NANOSLEEP.SYNCS 0x989680 ;  /* 0x009896800000a95d */ /* 0x008fea0003900000 */
[----:B------:R-:W3:Y:S02]  /*cc90*/  @!P2 SYNCS.PHASECHK.TRANS64 P2, [R0+URZ+0x88], R6 ;  /* 0x000088060000a5a7 */ /* 0x000ee400080410ff */
[----:B---3--:R-:W-:Y:S05]  /*cca0*/  @!P2 BRA `(.L_x_218) ;  /* 0xfffffffc00f0a947 */ /* 0x008fea000383ffff */
[----:B------:R-:W-:Y:S05]  /*ccb0*/  BRA `(.L_x_90) ;  /* 0xffffff8000f87947 */ /* 0x000fea000383ffff */
.L_x_94:
[----:B------:R-:W-:Y:S07]  /*ccc0*/  MOV R0, UR21 ;  /* 0x0000001500007c02 */ /* 0x000fee0008000f00 */
.L_x_219:
[----:B-1----:R1:W3:Y:S02]  /*ccd0*/  SYNCS.PHASECHK.TRANS64.TRYWAIT P0, [R0+URZ+0x60], R10 ;  /* 0x0000600a000075a7 */ /* 0x0022e400080011ff */
[----:B---3--:R-:W-:Y:S05]  /*cce0*/  @!P0 NANOSLEEP.SYNCS 0x989680 ;  /* 0x009896800000895d */ /* 0x008fea0003900000 */
[----:B------:R-:W3:Y:S02]  /*ccf0*/  @!P0 SYNCS.PHASECHK.TRANS64 P0, [R0+URZ+0x60], R10 ;  /* 0x0000600a000085a7 */ /* 0x000ee400080010ff */
[----:B---3--:R-:W-:Y:S05]  /*cd00*/  @!P0 BRA `(.L_x_219) ;  /* 0xfffffffc00f08947 */ /* 0x008fea000383ffff */
[----:B------:R-:W-:Y:S05]  /*cd10*/  BRA `(.L_x_220) ;  /* 0xffffff8400547947 */ /* 0x000fea000383ffff */
.L_x_95:
[----:B------:R-:W-:Y:S07]  /*cd20*/  MOV R0, UR21 ;  /* 0x0000001500007c02 */ /* 0x000fee0008000f00 */
.L_x_221:
[----:B-1----:R1:W3:Y:S02]  /*cd30*/  SYNCS.PHASECHK.TRANS64.TRYWAIT P0, [R0+URZ+0x68], R10 ;  /* 0x0000680a000075a7 */ /* 0x0022e400080011ff */
[----:B---3--:R-:W-:Y:S05]  /*cd40*/  @!P0 NANOSLEEP.SYNCS 0x989680 ;  /* 0x009896800000895d */ /* 0x008fea0003900000 */
[----:B------:R-:W3:Y:S02]  /*cd50*/  @!P0 SYNCS.PHASECHK.TRANS64 P0, [R0+URZ+0x68], R10 ;  /* 0x0000680a000085a7 */ /* 0x000ee400080010ff */
[----:B---3--:R-:W-:Y:S05]  /*cd60*/  @!P0 BRA `(.L_x_221) ;  /* 0xfffffffc00f08947 */ /* 0x008fea000383ffff */
[----:B------:R-:W-:Y:S05]  /*cd70*/  BRA `(.L_x_222) ;  /* 0xffffff8400ac7947 */ /* 0x000fea000383ffff */
.L_x_96:
[----:B------:R-:W-:Y:S07]  /*cd80*/  MOV R0, UR21 ;  /* 0x0000001500007c02 */ /* 0x000fee0008000f00 */
.L_x_223:
[----:B-1----:R1:W3:Y:S02]  /*cd90*/  SYNCS.PHASECHK.TRANS64.TRYWAIT P0, [R0+URZ+0x70], R10 ;  /* 0x0000700a000075a7 */ /* 0x0022e400080011ff */
[----:B---3--:R-:W-:Y:S05]  /*cda0*/  @!P0 NANOSLEEP.SYNCS 0x989680 ;  /* 0x009896800000895d */ /* 0x008fea0003900000 */
[----:B------:R-:W3:Y:S02]  /*cdb0*/  @!P0 SYNCS.PHASECHK.TRANS64 P0, [R0+URZ+0x70], R10 ;  /* 0x0000700a000085a7 */ /* 0x000ee400080010ff */
[----:B---3--:R-:W-:Y:S05]  /*cdc0*/  @!P0 BRA `(.L_x_223) ;  /* 0xfffffffc00f08947 */ /* 0x008fea000383ffff */
[----:B------:R-:W-:Y:S05]  /*cdd0*/  BRA `(.L_x_224) ;  /* 0xffffff88000c7947 */ /* 0x000fea000383ffff */
.L_x_97:
[----:B------:R-:W-:Y:S07]  /*cde0*/  MOV R0, UR21 ;  /* 0x0000001500007c02 */ /* 0x000fee0008000f00 */
.L_x_225:
[----:B-1----:R1:W3:Y:S02]  /*cdf0*/  SYNCS.PHASECHK.TRANS64.TRYWAIT P0, [R0+URZ+0x78], R10 ;  /* 0x0000780a000075a7 */ /* 0x0022e400080011ff */
[----:B---3--:R-:W-:Y:S05]  /*ce00*/  @!P0 NANOSLEEP.SYNCS 0x989680 ;  /* 0x009896800000895d */ /* 0x008fea0003900000 */
[----:B------:R-:W3:Y:S02]  /*ce10*/  @!P0 SYNCS.PHASECHK.TRANS64 P0, [R0+URZ+0x78], R10 ;  /* 0x0000780a000085a7 */ /* 0x000ee400080010ff */
[----:B---3--:R-:W-:Y:S05]  /*ce20*/  @!P0 BRA `(.L_x_225) ;  /* 0xfffffffc00f08947 */ /* 0x008fea000383ffff */
[----:B------:R-:W-:Y:S05]  /*ce30*/  BRA `(.L_x_226) ;  /* 0xffffff8800687947 */ /* 0x000fea000383ffff */
.L_x_98:
[----:B------:R-:W-:Y:S07]  /*ce40*/  MOV R0, UR21 ;  /* 0x0000001500007c02 */ /* 0x000fee0008000f00 */
.L_x_227:
[----:B-1----:R1:W3:Y:S02]  /*ce50*/  SYNCS.PHASECHK.TRANS64.TRYWAIT P0, [R0+URZ+0x60], R9 ;  /* 0x00006009000075a7 */ /* 0x0022e400080011ff */
[----:B---3--:R-:W-:Y:S05]  /*ce60*/  @!P0 NANOSLEEP.SYNCS 0x989680 ;  /* 0x009896800000895d */ /* 0x008fea0003900000 */
[----:B------:R-:W3:Y:S02]  /*ce70*/  @!P0 SYNCS.PHASECHK.TRANS64 P0, [R0+URZ+0x60], R9 ;  /* 0x00006009000085a7 */ /* 0x000ee400080010ff */
[----:B---3--:R-:W-:Y:S05]  /*ce80*/  @!P0 BRA `(.L_x_227) ;  /* 0xfffffffc00f08947 */ /* 0x008fea000383ffff */
[----:B------:R-:W-:Y:S05]  /*ce90*/  BRA `(.L_x_228) ;  /* 0xffffff8800cc7947 */ /* 0x000fea000383ffff */
.L_x_99:
[----:B------:R-:W-:Y:S07]  /*cea0*/  MOV R0, UR21 ;  /* 0x0000001500007c02 */ /* 0x000fee0008000f00 */
.L_x_229:
[----:B-1----:R1:W3:Y:S02]  /*ceb0*/  SYNCS.PHASECHK.TRANS64.TRYWAIT P0, [R0+URZ+0x68], R9 ;  /* 0x00006809000075a7 */ /* 0x0022e400080011ff */
[----:B---3--:R-:W-:Y:S05]  /*cec0*/  @!P0 NANOSLEEP.SYNCS 0x989680 ;  /* 0x009896800000895d */ /* 0x008fea0003900000 */
[----:B------:R-:W3:Y:S02]  /*ced0*/  @!P0 SYNCS.PHASECHK.TRANS64 P0, [R0+URZ+0x68], R9 ;  /* 0x00006809000085a7 */ /* 0x000ee400080010ff */
[----:B---3--:R-:W-:Y:S05]  /*cee0*/  @!P0 BRA `(.L_x_229) ;  /* 0xfffffffc00f08947 */ /* 0x008fea000383ffff */
[----:B------:R-:W-:Y:S05]  /*cef0*/  BRA `(.L_x_230) ;  /* 0xffffff8c002c7947 */ /* 0x000fea000383ffff */
.L_x_100:
[----:B------:R-:W-:Y:S07]  /*cf00*/  MOV R0, UR21 ;  /* 0x0000001500007c02 */ /* 0x000fee0008000f00 */
.L_x_231:
[----:B-1----:R1:W3:Y:S02]  /*cf10*/  SYNCS.PHASECHK.TRANS64.TRYWAIT P0, [R0+URZ+0x70], R9 ;  /* 0x00007009000075a7 */ /* 0x0022e400080011ff */
[----:B---3--:R-:W-:Y:S05]  /*cf20*/  @!P0 NANOSLEEP.SYNCS 0x989680 ;  /* 0x009896800000895d */ /* 0x008fea0003900000 */
[----:B------:R-:W3:Y:S02]  /*cf30*/  @!P0 SYNCS.PHASECHK.TRANS64 P0, [R0+URZ+0x70], R9 ;  /* 0x00007009000085a7 */ /* 0x000ee400080010ff */
[----:B---3--:R-:W-:Y:S05]  /*cf40*/  @!P0 BRA `(.L_x_231) ;  /* 0xfffffffc00f08947 */ /* 0x008fea000383ffff */
[----:B------:R-:W-:Y:S05]  /*cf50*/  BRA `(.L_x_232) ;  /* 0xffffff8c008c7947 */ /* 0x000fea000383ffff */
.L_x_101:
[----:B------:R-:W-:Y:S07]  /*cf60*/  MOV R0, UR21 ;  /* 0x0000001500007c02 */ /* 0x000fee0008000f00 */
.L_x_233:
[----:B-1----:R1:W3:Y:S02]  /*cf70*/  SYNCS.PHASECHK.TRANS64.TRYWAIT P0, [R0+URZ+0x78], R9 ;  /* 0x00007809000075a7 */ /* 0x0022e400080011ff */
[----:B---3--:R-:W-:Y:S05]  /*cf80*/  @!P0 NANOSLEEP.SYNCS 0x989680 ;  /* 0x009896800000895d */ /* 0x008fea0003900000 */
[----:B------:R-:W3:Y:S02]  /*cf90*/  @!P0 SYNCS.PHASECHK.TRANS64 P0, [R0+URZ+0x78], R9 ;  /* 0x00007809000085a7 */ /* 0x000ee400080010ff */
[----:B---3--:R-:W-:Y:S05]  /*cfa0*/  @!P0 BRA `(.L_x_233) ;  /* 0xfffffffc00f08947 */ /* 0x008fea000383ffff */
[----:B------:R-:W-:Y:S05]  /*cfb0*/  BRA `(.L_x_234) ;  /* 0xffffff8c00e87947 */ /* 0x000fea000383ffff */
.L_x_103:
[----:B------:R-:W-:-:S07]  /*cfc0*/  MOV R0, UR21 ;  /* 0x0000001500007c02 */ /* 0x000fce0008000f00 */
.L_x_235:
[----:B-1----:R1:W4:Y:S02]  /*cfd0*/  SYNCS.PHASECHK.TRANS64.TRYWAIT P0, [R0+URZ+0x60], R10 ;  /* 0x0000600a000075a7 */ /* 0x00232400080011ff */
[----:B----4-:R-:W-:Y:S05]  /*cfe0*/  @!P0 NANOSLEEP.SYNCS 0x989680 ;  /* 0x009896800000895d */ /* 0x010fea0003900000 */
[----:B------:R-:W4:Y:S02]  /*cff0*/  @!P0 SYNCS.PHASECHK.TRANS64 P0, [R0+URZ+0x60], R10 ;  /* 0x0000600a000085a7 */ /* 0x000f2400080010ff */
[----:B----4-:R-:W-:Y:S05]  /*d000*/  @!P0 BRA `(.L_x_235) ;  /* 0xfffffffc00f08947 */ /* 0x010fea000383ffff */
[----:B------:R-:W-:Y:S05]  /*d010*/  BRA `(.L_x_236) ;  /* 0xffffff9000707947 */ /* 0x000fea000383ffff */
.L_x_104:
[----:B-1----:R-:W-:-:S07]  /*d020*/  MOV R0, UR21 ;  /* 0x0000001500007c02 */ /* 0x002fce0008000f00 */
.L_x_237:
[----:B-1----:R1:W4:Y:S02]  /*d030*/  SYNCS.PHASECHK.TRANS64.TRYWAIT P0, [R0+URZ+0x68], R10 ;  /* 0x0000680a000075a7 */ /* 0x00232400080011ff */
[----:B----4-:R-:W-:Y:S05]  /*d040*/  @!P0 NANOSLEEP.SYNCS 0x989680 ;  /* 0x009896800000895d */ /* 0x010fea0003900000 */
[----:B------:R-:W4:Y:S02]  /*d050*/  @!P0 SYNCS.PHASECHK.TRANS64 P0, [R0+URZ+0x68], R10 ;  /* 0x0000680a000085a7 */ /* 0x000f2400080010ff */
[----:B----4-:R-:W-:Y:S05]  /*d060*/  @!P0 BRA `(.L_x_237) ;  /* 0xfffffffc00f08947 */ /* 0x010fea000383ffff */
[----:B------:R-:W-:Y:S05]  /*d070*/  BRA `(.L_x_238) ;  /* 0xffffff9000607947 */ /* 0x000fea000383ffff */
.L_x_105:
[----:B------:R-:W-:-:S07]  /*d080*/  MOV R2, UR21 ;  /* 0x0000001500027c02 */ /* 0x000fce0008000f00 */
.L_x_239:
[----:B-1----:R1:W4:Y:S02]  /*d090*/  SYNCS.PHASECHK.TRANS64.TRYWAIT P0, [R2+URZ+0x70], R10 ;  /* 0x0000700a020075a7 */ /* 0x00232400080011ff */
[----:B----4-:R-:W-:Y:S05]  /*d0a0*/  @!P0 NANOSLEEP.SYNCS 0x989680 ;  /* 0x009896800000895d */ /* 0x010fea0003900000 */
[----:B------:R-:W4:Y:S02]  /*d0b0*/  @!P0 SYNCS.PHASECHK.TRANS64 P0, [R2+URZ+0x70], R10 ;  /* 0x0000700a020085a7 */ /* 0x000f2400080010ff */
[----:B----4-:R-:W-:Y:S05]  /*d0c0*/  @!P0 BRA `(.L_x_239) ;  /* 0xfffffffc00f08947 */ /* 0x010fea000383ffff */
[----:B------:R-:W-:Y:S05]  /*d0d0*/  BRA `(.L_x_240) ;  /* 0xffffff9000547947 */ /* 0x000fea000383ffff */
.L_x_107:
[----:B---3--:R3:W4:Y:S02]  /*d0e0*/  SYNCS.PHASECHK.TRANS64.TRYWAIT P0, [R0+URZ+0x90], R2 ;  /* 0x00009002000075a7 */ /* 0x00872400080011ff */
[----:B----4-:R-:W-:Y:S05]  /*d0f0*/  @!P0 NANOSLEEP.SYNCS 0x989680 ;  /* 0x009896800000895d */ /* 0x010fea0003900000 */
[----:B------:R-:W4:Y:S02]  /*d100*/  @!P0 SYNCS.PHASECHK.TRANS64 P0, [R0+URZ+0x90], R2 ;  /* 0x00009002000085a7 */ /* 0x000f2400080010ff */
[----:B----4-:R-:W-:Y:S05]  /*d110*/  @!P0 BRA `(.L_x_107) ;  /* 0xfffffffc00f08947 */ /* 0x010fea000383ffff */
[----:B------:R-:W-:Y:S05]  /*d120*/  BRA `(.L_x_241) ;  /* 0xffffff9400247947 */ /* 0x000fea000383ffff */
.L_x_118:
[----:B-1----:R-:W-:Y:S04]  /*d130*/  MOV R2, UR43 ;  /* 0x0000002b00027c02 */ /* 0x002fe80008000f00 */
[----:B------:R1:W2:Y:S03]  /*d140*/  SYNCS.PHASECHK.TRANS64.TRYWAIT P0, [R2+URZ+0x40], R3 ;  /* 0x00004003020075a7 */ /* 0x0002a600080011ff */
[----:B--2---:R-:W-:Y:S05]  /*d150*/  @!P0 NANOSLEEP.SYNCS 0x989680 ;  /* 0x009896800000895d */ /* 0x004fea0003900000 */
[----:B------:R-:W2:Y:S02]  /*d160*/  @!P0 SYNCS.PHASECHK.TRANS64 P0, [R2+URZ+0x40], R3 ;  /* 0x00004003020085a7 */ /* 0x000ea400080010ff */
[----:B--2---:R-:W-:Y:S05]  /*d170*/  @!P0 BRA `(.L_x_118) ;  /* 0xfffffffc00ec8947 */ /* 0x004fea000383ffff */
[----:B------:R-:W-:Y:S05]  /*d180*/  BRA `(.L_x_117) ;  /* 0xffffffa0007c7947 */ /* 0x000fea000383ffff */
.L_x_120:
[----:B-1----:R1:W4:Y:S02]  /*d190*/  SYNCS.PHASECHK.TRANS64.TRYWAIT P1, [R74+URZ+0xb0], R0 ;  /* 0x0000b0004a0075a7 */ /* 0x00232400080211ff */
[----:B----4-:R-:W-:Y:S05]  /*d1a0*/  @!P1 NANOSLEEP.SYNCS 0x989680 ;  /* 0x009896800000995d */ /* 0x010fea0003900000 */
[----:B------:R-:W4:Y:S02]  /*d1b0*/  @!P1 SYNCS.PHASECHK.TRANS64 P1, [R74+URZ+0xb0], R0 ;  /* 0x0000b0004a0095a7 */ /* 0x000f2400080210ff */
[----:B----4-:R-:W-:Y:S05]  /*d1c0*/  @!P1 BRA `(.L_x_120) ;  /* 0xfffffffc00f09947 */ /* 0x010fea000383ffff */
[----:B------:R-:W-:Y:S05]  /*d1d0*/  BRA `(.L_x_119) ;  /* 0xffffffa000a47947 */ /* 0x000fea000383ffff */
.L_x_129:
[----:B-1----:R1:W3:Y:S02]  /*d1e0*/  SYNCS.PHASECHK.TRANS64.TRYWAIT P0, [R2+URZ+0x40], R0 ;  /* 0x00004000020075a7 */ /* 0x0022e400080011ff */
[----:B---3--:R-:W-:Y:S05]  /*d1f0*/  @!P0 NANOSLEEP.SYNCS 0x989680 ;  /* 0x009896800000895d */ /* 0x008fea0003900000 */
[----:B------:R-:W3:Y:S02]  /*d200*/  @!P0 SYNCS.PHASECHK.TRANS64 P0, [R2+URZ+0x40], R0 ;  /* 0x00004000020085a7 */ /* 0x000ee400080010ff */
[----:B---3--:R-:W-:Y:S05]  /*d210*/  @!P0 BRA `(.L_x_129) ;  /* 0xfffffffc00f08947 */ /* 0x008fea000383ffff */
[----:B------:R-:W-:Y:S05]  /*d220*/  BRA `(.L_x_128) ;  /* 0xffffffa800d07947 */ /* 0x000fea000383ffff */
.L_x_137:
[----:B-1----:R1:W3:Y:S02]  /*d230*/  SYNCS.PHASECHK.TRANS64.TRYWAIT P0, [R0+URZ+0x40], R6 ;  /* 0x00004006000075a7 */ /* 0x0022e400080011ff */
[----:B---3--:R-:W-:Y:S05]  /*d240*/  @!P0 NANOSLEEP.SYNCS 0x989680 ;  /* 0x009896800000895d */ /* 0x008fea0003900000 */
[----:B------:R-:W3:Y:S02]  /*d250*/  @!P0 SYNCS.PHASECHK.TRANS64 P0, [R0+URZ+0x40], R6 ;  /* 0x00004006000085a7 */ /* 0x000ee400080010ff */
[----:B---3--:R-:W-:Y:S05]  /*d260*/  @!P0 BRA `(.L_x_137) ;  /* 0xfffffffc00f08947 */ /* 0x008fea000383ffff */
[----:B------:R-:W-:Y:S05]  /*d270*/  BRA `(.L_x_136) ;  /* 0xffffffb400247947 */ /* 0x000fea000383ffff */
.L_x_145:
[----:B-1----:R1:W3:Y:S02]  /*d280*/  SYNCS.PHASECHK.TRANS64.TRYWAIT P0, [R0+URZ+0x40], R6 ;  /* 0x00004006000075a7 */ /* 0x0022e400080011ff */
[----:B---3--:R-:W-:Y:S05]  /*d290*/  @!P0 NANOSLEEP.SYNCS 0x989680 ;  /* 0x009896800000895d */ /* 0x008fea0003900000 */
[----:B------:R-:W3:Y:S02]  /*d2a0*/  @!P0 SYNCS.PHASECHK.TRANS64 P0, [R0+URZ+0x40], R6 ;  /* 0x00004006000085a7 */ /* 0x000ee400080010ff */
[----:B---3--:R-:W-:Y:S05]  /*d2b0*/  @!P0 BRA `(.L_x_145) ;  /* 0xfffffffc00f08947 */ /* 0x008fea000383ffff */
[----:B------:R-:W-:Y:S05]  /*d2c0*/  BRA `(.L_x_144) ;  /* 0xffffffbc007c7947 */ /* 0x000fea000383ffff */
.L_x_153:
[----:B-1----:R1:W3:Y:S02]  /*d2d0*/  SYNCS.PHASECHK.TRANS64.TRYWAIT P0, [R0+URZ+0x40], R6 ;  /* 0x00004006000075a7 */ /* 0x0022e400080011ff */
[----:B---3--:R-:W-:Y:S05]  /*d2e0*/  @!P0 NANOSLEEP.SYNCS 0x989680 ;  /* 0x009896800000895d */ /* 0x008fea0003900000 */
[----:B------:R-:W3:Y:S02]  /*d2f0*/  @!P0 SYNCS.PHASECHK.TRANS64 P0, [R0+URZ+0x40], R6 ;  /* 0x00004006000085a7 */ /* 0x000ee400080010ff */
[----:B---3--:R-:W-:Y:S05]  /*d300*/  @!P0 BRA `(.L_x_153) ;  /* 0xfffffffc00f08947 */ /* 0x008fea000383ffff */
[----:B------:R-:W-:Y:S05]  /*d310*/  BRA `(.L_x_152) ;  /* 0xffffffc400e07947 */ /* 0x000fea000383ffff */
.L_x_161:
[----:B-1----:R1:W2:Y:S02]  /*d320*/  SYNCS.PHASECHK.TRANS64.TRYWAIT P0, [R0+URZ+0x40], R6 ;  /* 0x00004006000075a7 */ /* 0x0022a400080011ff */
[----:B--2---:R-:W-:Y:S05]  /*d330*/  @!P0 NANOSLEEP.SYNCS 0x989680 ;  /* 0x009896800000895d */ /* 0x004fea0003900000 */
[----:B------:R-:W2:Y:S02]  /*d340*/  @!P0 SYNCS.PHASECHK.TRANS64 P0, [R0+URZ+0x40], R6 ;  /* 0x00004006000085a7 */ /* 0x000ea400080010ff */
[----:B--2---:R-:W-:Y:S05]  /*d350*/  @!P0 BRA `(.L_x_161) ;  /* 0xfffffffc00f08947 */ /* 0x004fea000383ffff */
[----:B------:R-:W-:Y:S05]  /*d360*/  BRA `(.L_x_160) ;  /* 0xffffffd000507947 */ /* 0x000fea000383ffff */
.L_x_169:
[----:B-1----:R1:W2:Y:S02]  /*d370*/  SYNCS.PHASECHK.TRANS64.TRYWAIT P0, [R0+URZ+0x40], R6 ;  /* 0x00004006000075a7 */ /* 0x0022a400080011ff */
[----:B--2---:R-:W-:Y:S05]  /*d380*/  @!P0 NANOSLEEP.SYNCS 0x989680 ;  /* 0x009896800000895d */ /* 0x004fea0003900000 */
[----:B------:R-:W2:Y:S02]  /*d390*/  @!P0 SYNCS.PHASECHK.TRANS64 P0, [R0+URZ+0x40], R6 ;  /* 0x00004006000085a7 */ /* 0x000ea400080010ff */
[----:B--2---:R-:W-:Y:S05]  /*d3a0*/  @!P0 BRA `(.L_x_169) ;  /* 0xfffffffc00f08947 */ /* 0x004fea000383ffff */
[----:B------:R-:W-:Y:S05]  /*d3b0*/  BRA `(.L_x_168) ;  /* 0xffffffd800b87947 */ /* 0x000fea000383ffff */
.L_x_177:
[----:B-1----:R1:W2:Y:S02]  /*d3c0*/  SYNCS.PHASECHK.TRANS64.TRYWAIT P0, [R0+URZ+0x40], R77 ;  /* 0x0000404d000075a7 */ /* 0x0022a400080011ff */
[----:B--2---:R-:W-:Y:S05]  /*d3d0*/  @!P0 NANOSLEEP.SYNCS 0x989680 ;  /* 0x009896800000895d */ /* 0x004fea0003900000 */
[----:B------:R-:W2:Y:S02]  /*d3e0*/  @!P0 SYNCS.PHASECHK.TRANS64 P0, [R0+URZ+0x40], R77 ;  /* 0x0000404d000085a7 */ /* 0x000ea400080010ff */
[----:B--2---:R-:W-:Y:S05]  /*d3f0*/  @!P0 BRA `(.L_x_177) ;  /* 0xfffffffc00f08947 */ /* 0x004fea000383ffff */
[----:B------:R-:W-:Y:S05]  /*d400*/  BRA `(.L_x_176) ;  /* 0xffffffe400207947 */ /* 0x000fea000383ffff */
        .weak           $__internal_0_$__cuda_sm10x_tcgen05_guardrail_trap_col_being_dealloced_not_returned_by_alloc
        .type           $__internal_0_$__cuda_sm10x_tcgen05_guardrail_trap_col_being_dealloced_not_returned_by_alloc,@function
        .size           $__internal_0_$__cuda_sm10x_tcgen05_guardrail_trap_col_being_dealloced_not_returned_by_alloc,($__internal_1_$__cuda_sm10x_tcgen05_guardrail_trap_phase_invalid_during_alloc - $__internal_0_$__cuda_sm10x_tcgen05_guardrail_trap_col_being_dealloced_not_returned_by_alloc)
$__internal_0_$__cuda_sm10x_tcgen05_guardrail_trap_col_being_dealloced_not_returned_by_alloc:
[----:B------:R-:W-:Y:S05]  /*d410*/  BPT.TRAP 0x1 ;  /* 0x000000040000795c */ /* 0x000fea0000300000 */
[----:B------:R-:W-:-:S04]  /*d420*/  HFMA2 R3, -RZ, RZ, 0, 0 ;  /* 0x00000000ff037431 */ /* 0x000fc800000001ff */
[----:B------:R-:W-:Y:S05]  /*d430*/  RET.REL.NODEC R2 `(_ZN7cutlass13device_kernelINS_4gemm6kernel13GemmUniversalIN4cute5tupleIJiiiiEEENS1_10collective13CollectiveMmaINS1_35MainloopSm100TmaUmmaWarpSpecializedILi4ELi2ELi4ENS5_IJNS4_1CILi2EEENSA_ILi4EEENSA_ILi1EEEEEEEENS5_IJNSA_ILi128EEENSA_ILi256EEENSA_ILi64EEEEEENS_10tfloat32_tENS5_IJlSD_lEEESK_SL_NS4_8TiledMMAINS4_8MMA_AtomIJNS4_23SM100_MMA_TF32_2x1SM_SSISK_SK_fLi128ELi256ELNS4_4UMMA5MajorE0ELSQ_0ELNSP_7ScaleInE0ELSR_0EEEEEENS4_6LayoutINS5_IJSD_SD_SD_EEENS5_IJNSA_ILi0EEESW_SW_EEEEENS5_IJNS4_10UnderscoreESZ_SZ_EEEEENS4_28SM100_TMA_2SM_LOAD_MULTICASTENS4_14ComposedLayoutINS4_7SwizzleILi3ELi4ELi3EEENS4_18smem_ptr_flag_bitsILi32EEENSU_INS5_IJNSA_ILi8EEENSA_ILi32EEEEEENS5_IJS19_SD_EEEEEEEvNS4_8identityENS4_18SM100_TMA_2SM_LOADES1D_vS1E_EENS_8epilogue10collective18CollectiveEpilogueINS1H_23Sm100TmaWarpSpecializedILi4ELi2ELi16ELb1ELb0EEEJNS5_IJSI_SH_SI_EEENS5_IJNSU_ISI_SD_EENSU_INS5_IJNSA_ILi16EEESB_EEENS5_IJSD_SG_EEEEEEEESK_SL_SK_SL_NS1H_6fusion15FusionCallbacksIS1L_NS1T_17LinearCombinationISK_fSK_fLNS_15FloatRoundStyleE2EEES1M_S1S_JEEENS4_5SM1004TMEM4LOAD26SM100_TMEM_LOAD_32dp32b16xENS4_13SM90_TMA_LOADENS13_INS14_ILi2ELi4ELi3EEES17_NSU_INS5_IJS18_S1O_EEENS5_IJS1O_SD_EEEEEEENS4_39AutoVectorizingCopyWithAssumedAlignmentILi128EEENS4_14SM90_TMA_STOREES28_S2A_S2A_EEEvvEEEEvNT_6ParamsE) ;  /* 0xffffff2802f07950 */ /* 0x000fea0003c3ffff */
        .weak           $__internal_1_$__cuda_sm10x_tcgen05_guardrail_trap_phase_invalid_during_alloc
        .type           $__internal_1_$__cuda_sm10x_tcgen05_guardrail_trap_phase_invalid_during_alloc,@function
        .size           $__internal_1_$__cuda_sm10x_tcgen05_guardrail_trap_phase_invalid_during_alloc,($__internal_2_$__cuda_sm10x_tcgen05_guardrail_trap_unallocated_columns_being_dealloced - $__internal_1_$__cuda_sm10x_tcgen05_guardrail_trap_phase_invalid_during_alloc)
$__internal_1_$__cuda_sm10x_tcgen05_guardrail_trap_phase_invalid_during_alloc:
[----:B------:R-:W-:Y:S05]  /*d440*/  BPT.TRAP 0x1 ;  /* 0x000000040000795c */ /* 0x000fea0000300000 */
[----:B------:R-:W-:-:S04]  /*d450*/  MOV R5, 0x0 ;  /* 0x0000000000057802 */ /* 0x000fc80000000f00 */
[----:B------:R-:W-:Y:S05]  /*d460*/  RET.REL.NODEC R4 `(_ZN7cutlass13device_kernelINS_4gemm6kernel13GemmUniversalIN4cute5tupleIJiiiiEEENS1_10collective13CollectiveMmaINS1_35MainloopSm100TmaUmmaWarpSpecializedILi4ELi2ELi4ENS5_IJNS4_1CILi2EEENSA_ILi4EEENSA_ILi1EEEEEEEENS5_IJNSA_ILi128EEENSA_ILi256EEENSA_ILi64EEEEEENS_10tfloat32_tENS5_IJlSD_lEEESK_SL_NS4_8TiledMMAINS4_8MMA_AtomIJNS4_23SM100_MMA_TF32_2x1SM_SSISK_SK_fLi128ELi256ELNS4_4UMMA5MajorE0ELSQ_0ELNSP_7ScaleInE0ELSR_0EEEEEENS4_6LayoutINS5_IJSD_SD_SD_EEENS5_IJNSA_ILi0EEESW_SW_EEEEENS5_IJNS4_10UnderscoreESZ_SZ_EEEEENS4_28SM100_TMA_2SM_LOAD_MULTICASTENS4_14ComposedLayoutINS4_7SwizzleILi3ELi4ELi3EEENS4_18smem_ptr_flag_bitsILi32EEENSU_INS5_IJNSA_ILi8EEENSA_ILi32EEEEEENS5_IJS19_SD_EEEEEEEvNS4_8identityENS4_18SM100_TMA_2SM_LOADES1D_vS1E_EENS_8epilogue10collective18CollectiveEpilogueINS1H_23Sm100TmaWarpSpecializedILi4ELi2ELi16ELb1ELb0EEEJNS5_IJSI_SH_SI_EEENS5_IJNSU_ISI_SD_EENSU_INS5_IJNSA_ILi16EEESB_EEENS5_IJSD_SG_EEEEEEEESK_SL_SK_SL_NS1H_6fusion15FusionCallbacksIS1L_NS1T_17LinearCombinationISK_fSK_fLNS_15FloatRoundStyleE2EEES1M_S1S_JEEENS4_5SM1004TMEM4LOAD26SM100_TMEM_LOAD_32dp32b16xENS4_13SM90_TMA_LOADENS13_INS14_ILi2ELi4ELi3EEES17_NSU_INS5_IJS18_S1O_EEENS5_IJS1O_SD_EEEEEEENS4_39AutoVectorizingCopyWithAssumedAlignmentILi128EEENS4_14SM90_TMA_STOREES28_S2A_S2A_EEEvvEEEEvNT_6ParamsE) ;  /* 0xffffff2804e47950 */ /* 0x000fea0003c3ffff */
        .weak           $__internal_2_$__cuda_sm10x_tcgen05_guardrail_trap_unallocated_columns_being_dealloced
        .type           $__internal_2_$__cuda_sm10x_tcgen05_guardrail_trap_unallocated_columns_being_dealloced,@function
        .size           $__internal_2_$__cuda_sm10x_tcgen05_guardrail_trap_unallocated_columns_being_dealloced,(.L_x_243 - $__internal_2_$__cuda_sm10x_tcgen05_guardrail_trap_unallocated_columns_being_dealloced)
$__internal_2_$__cuda_sm10x_tcgen05_guardrail_trap_unallocated_columns_being_dealloced:
[----:B------:R-:W-:Y:S05]  /*d470*/  BPT.TRAP 0x1 ;  /* 0x000000040000795c */ /* 0x000fea0000300000 */
[----:B------:R-:W-:-:S04]  /*d480*/  HFMA2 R3, -RZ, RZ, 0, 0 ;  /* 0x00000000ff037431 */ /* 0x000fc800000001ff */
[----:B------:R-:W-:Y:S05]  /*d490*/  RET.REL.NODEC R2 `(_ZN7cutlass13device_kernelINS_4gemm6kernel13GemmUniversalIN4cute5tupleIJiiiiEEENS1_10collective13CollectiveMmaINS1_35MainloopSm100TmaUmmaWarpSpecializedILi4ELi2ELi4ENS5_IJNS4_1CILi2EEENSA_ILi4EEENSA_ILi1EEEEEEEENS5_IJNSA_ILi128EEENSA_ILi256EEENSA_ILi64EEEEEENS_10tfloat32_tENS5_IJlSD_lEEESK_SL_NS4_8TiledMMAINS4_8MMA_AtomIJNS4_23SM100_MMA_TF32_2x1SM_SSISK_SK_fLi128ELi256ELNS4_4UMMA5MajorE0ELSQ_0ELNSP_7ScaleInE0ELSR_0EEEEEENS4_6LayoutINS5_IJSD_SD_SD_EEENS5_IJNSA_ILi0EEESW_SW_EEEEENS5_IJNS4_10UnderscoreESZ_SZ_EEEEENS4_28SM100_TMA_2SM_LOAD_MULTICASTENS4_14ComposedLayoutINS4_7SwizzleILi3ELi4ELi3EEENS4_18smem_ptr_flag_bitsILi32EEENSU_INS5_IJNSA_ILi8EEENSA_ILi32EEEEEENS5_IJS19_SD_EEEEEEEvNS4_8identityENS4_18SM100_TMA_2SM_LOADES1D_vS1E_EENS_8epilogue10collective18CollectiveEpilogueINS1H_23Sm100TmaWarpSpecializedILi4ELi2ELi16ELb1ELb0EEEJNS5_IJSI_SH_SI_EEENS5_IJNSU_ISI_SD_EENSU_INS5_IJNSA_ILi16EEESB_EEENS5_IJSD_SG_EEEEEEEESK_SL_SK_SL_NS1H_6fusion15FusionCallbacksIS1L_NS1T_17LinearCombinationISK_fSK_fLNS_15FloatRoundStyleE2EEES1M_S1S_JEEENS4_5SM1004TMEM4LOAD26SM100_TMEM_LOAD_32dp32b16xENS4_13SM90_TMA_LOADENS13_INS14_ILi2ELi4ELi3EEES17_NSU_INS5_IJS18_S1O_EEENS5_IJS1O_SD_EEEEEEENS4_39AutoVectorizingCopyWithAssumedAlignmentILi128EEENS4_14SM90_TMA_STOREES28_S2A_S2A_EEEvvEEEEvNT_6ParamsE) ;  /* 0xffffff2802d87950 */ /* 0x000fea0003c3ffff */
.L_x_242:
[----:B------:R-:W-:-:S00]  /*d4a0*/  BRA `(.L_x_242) ;  /* 0xfffffffc00fc7947 */ /* 0x000fc0000383ffff */
[----:B------:R-:W-:-:S00]  /*d4b0*/  NOP ;  /* 0x0000000000007918 */ /* 0x000fc00000000000 */
        /* <DEDUP_REMOVED lines=12> */
.L_x_243:


//--------------------- .nv.global.init           --------------------------
	.section	.nv.global.init,"aw",@progbits
.nv.global.init:
	.type		$str$27,@object
	.size		$str$27,($str$28 - $str$27)
$str$27:
        /*0000*/ 	.byte	0x28, 0x61, 0x64, 0x64, 0x72, 0x65, 0x73, 0x73, 0x20, 0x26, 0x20, 0x6d, 0x61, 0x73, 0x6b, 0x29
        /*0010*/ 	.byte	0x20, 0x3d, 0x3d, 0x20, 0x30, 0x00
	.type		$str$28,@object
	.size		$str$28,($str$26 - $str$28)
$str$28:
        /*0016*/ 	.byte	0x2f, 0x74, 0x6d, 0x70, 0x2f, 0x63, 0x75, 0x74, 0x6c, 0x61, 0x73, 0x73, 0x5f, 0x73, 0x77, 0x65
        /*0026*/ 	.byte	0x65, 0x70, 0x5f, 0x73, 0x72, 0x63, 0x2f, 0x69, 0x6e, 0x63, 0x6c, 0x75, 0x64, 0x65, 0x2f, 0x63
        /*0036*/ 	.byte	0x75, 0x74, 0x65, 0x2f, 0x70, 0x6f, 0x69, 0x6e, 0x74, 0x65, 0x72, 0x5f, 0x66, 0x6c, 0x61, 0x67
        /*0046*/ 	.byte	0x67, 0x65, 0x64, 0x2e, 0x68, 0x70, 0x70, 0x00
	.type		$str$26,@object
	.size		$str$26,($str$25 - $str$26)
$str$26:
        /*004e*/ 	.byte	0x2f, 0x74, 0x6d, 0x70, 0x2f, 0x63, 0x75, 0x74, 0x6c, 0x61, 0x73, 0x73, 0x5f, 0x73, 0x77, 0x65
        /*005e*/ 	.byte	0x65, 0x70, 0x5f, 0x73, 0x72, 0x63, 0x2f, 0x69, 0x6e, 0x63, 0x6c, 0x75, 0x64, 0x65, 0x2f, 0x63
        /*006e*/ 	.byte	0x75, 0x74, 0x65, 0x2f, 0x61, 0x74, 0x6f, 0x6d, 0x2f, 0x63, 0x6f, 0x70, 0x79, 0x5f, 0x74, 0x72
        /*007e*/ 	.byte	0x61, 0x69, 0x74, 0x73, 0x5f, 0x73, 0x6d, 0x31, 0x30, 0x30, 0x2e, 0x68, 0x70, 0x70, 0x00
	.type		$str$25,@object
	.size		$str$25,(__unnamed_1 - $str$25)
$str$25:
        /*008d*/ 	.byte	0x28, 0x28, 0x75, 0x69, 0x6e, 0x74, 0x33, 0x32, 0x5f, 0x74, 0x28, 0x74, 0x68, 0x72, 0x65, 0x61
        /*009d*/ 	.byte	0x64, 0x49, 0x64, 0x78, 0x2e, 0x78, 0x29, 0x20, 0x2f, 0x20, 0x33, 0x32, 0x29, 0x20, 0x25, 0x20
        /*00ad*/ 	.byte	0x34, 0x29, 0x20, 0x3d, 0x3d, 0x20, 0x28, 0x28, 0x28, 0x74, 0x6d, 0x65, 0x6d, 0x5f, 0x61, 0x64
        /*00bd*/ 	.byte	0x64, 0x72, 0x20, 0x3e, 0x3e, 0x20, 0x31, 0x36, 0x29, 0x20, 0x2f, 0x20, 0x33, 0x32, 0x29, 0x20
        /*00cd*/ 	.byte	0x25, 0x20, 0x34, 0x29, 0x00
	.type		__unnamed_1,@object
	.size		__unnamed_1,(__unnamed_2 - __unnamed_1)
__unnamed_1:
        /*00d2*/ 	.byte	0x61, 0x75, 0x74, 0x6f, 0x20, 0x63, 0x75, 0x74, 0x65, 0x3a, 0x3a, 0x61, 0x73, 0x5f, 0x70, 0x6f
        /* <DEDUP_REMOVED lines=24> */
        /*0262*/ 	.byte	0x43, 0x3c, 0x32, 0x30, 0x34, 0x38, 0x3e, 0x3e, 0x3e, 0x3e, 0x5d, 0x00
	.type		__unnamed_2,@object
	.size		__unnamed_2,(.L_2 - __unnamed_2)
__unnamed_2:
        /* <DEDUP_REMOVED lines=42> */
        /*050e*/ 	.byte	0x3e, 0x5d, 0x00
.L_2:


//--------------------- .nv.shared._ZN7cutlass13device_kernelINS_4gemm6kernel13GemmUniversalIN4cute5tupleIJiiiiEEENS1_10collective13CollectiveMmaINS1_35MainloopSm100TmaUmmaWarpSpecializedILi4ELi2ELi4ENS5_IJNS4_1CILi2EEENSA_ILi4EEENSA_ILi1EEEEEEEENS5_IJNSA_ILi128EEENSA_ILi256EEENSA_ILi64EEEEEENS_10tfloat32_tENS5_IJlSD_lEEESK_SL_NS4_8TiledMMAINS4_8MMA_AtomIJNS4_23SM100_MMA_TF32_2x1SM_SSISK_SK_fLi128ELi256ELNS4_4UMMA5MajorE0ELSQ_0ELNSP_7ScaleInE0ELSR_0EEEEEENS4_6LayoutINS5_IJSD_SD_SD_EEENS5_IJNSA_ILi0EEESW_SW_EEEEENS5_IJNS4_10UnderscoreESZ_SZ_EEEEENS4_28SM100_TMA_2SM_LOAD_MULTICASTENS4_14ComposedLayoutINS4_7SwizzleILi3ELi4ELi3EEENS4_18smem_ptr_flag_bitsILi32EEENSU_INS5_IJNSA_ILi8EEENSA_ILi32EEEEEENS5_IJS19_SD_EEEEEEEvNS4_8identityENS4_18SM100_TMA_2SM_LOADES1D_vS1E_EENS_8epilogue10collective18CollectiveEpilogueINS1H_23Sm100TmaWarpSpecializedILi4ELi2ELi16ELb1ELb0EEEJNS5_IJSI_SH_SI_EEENS5_IJNSU_ISI_SD_EENSU_INS5_IJNSA_ILi16EEESB_EEENS5_IJSD_SG_EEEEEEEESK_SL_SK_SL_NS1H_6fusion15FusionCallbacksIS1L_NS1T_17LinearCombinationISK_fSK_fLNS_15FloatRoundStyleE2EEES1M_S1S_JEEENS4_5SM1004TMEM4LOAD26SM100_TMEM_LOAD_32dp32b16xENS4_13SM90_TMA_LOADENS13_INS14_ILi2ELi4ELi3EEES17_NSU_INS5_IJS18_S1O_EEENS5_IJS1O_SD_EEEEEEENS4_39AutoVectorizingCopyWithAssumedAlignmentILi128EEENS4_14SM90_TMA_STOREES28_S2A_S2A_EEEvvEEEEvNT_6ParamsE --------------------------
	.section	.nv.shared._ZN7cutlass13device_kernelINS_4gemm6kernel13GemmUniversalIN4cute5tupleIJiiiiEEENS1_10collective13CollectiveMmaINS1_35MainloopSm100TmaUmmaWarpSpecializedILi4ELi2ELi4ENS5_IJNS4_1CILi2EEENSA_ILi4EEENSA_ILi1EEEEEEEENS5_IJNSA_ILi128EEENSA_ILi256EEENSA_ILi64EEEEEENS_10tfloat32_tENS5_IJlSD_lEEESK_SL_NS4_8TiledMMAINS4_8MMA_AtomIJNS4_23SM100_MMA_TF32_2x1SM_SSISK_SK_fLi128ELi256ELNS4_4UMMA5MajorE0ELSQ_0ELNSP_7ScaleInE0ELSR_0EEEEEENS4_6LayoutINS5_IJSD_SD_SD_EEENS5_IJNSA_ILi0EEESW_SW_EEEEENS5_IJNS4_10UnderscoreESZ_SZ_EEEEENS4_28SM100_TMA_2SM_LOAD_MULTICASTENS4_14ComposedLayoutINS4_7SwizzleILi3ELi4ELi3EEENS4_18smem_ptr_flag_bitsILi32EEENSU_INS5_IJNSA_ILi8EEENSA_ILi32EEEEEENS5_IJS19_SD_EEEEEEEvNS4_8identityENS4_18SM100_TMA_2SM_LOADES1D_vS1E_EENS_8epilogue10collective18CollectiveEpilogueINS1H_23Sm100TmaWarpSpecializedILi4ELi2ELi16ELb1ELb0EEEJNS5_IJSI_SH_SI_EEENS5_IJNSU_ISI_SD_EENSU_INS5_IJNSA_ILi16EEESB_EEENS5_IJSD_SG_EEEEEEEESK_SL_SK_SL_NS1H_6fusion15FusionCallbacksIS1L_NS1T_17LinearCombinationISK_fSK_fLNS_15FloatRoundStyleE2EEES1M_S1S_JEEENS4_5SM1004TMEM4LOAD26SM100_TMEM_LOAD_32dp32b16xENS4_13SM90_TMA_LOADENS13_INS14_ILi2ELi4ELi3EEES17_NSU_INS5_IJS18_S1O_EEENS5_IJS1O_SD_EEEEEEENS4_39AutoVectorizingCopyWithAssumedAlignmentILi128EEENS4_14SM90_TMA_STOREES28_S2A_S2A_EEEvvEEEEvNT_6ParamsE,"aw",@nobits
	.sectionflags	@""
	.align	16
	.zero		1024


//--------------------- .nv.shared.reserved.0     --------------------------
	.section	.nv.shared.reserved.0,"aw",@nobits
	.weak		__nv_reservedSMEM_offset_0_alias
	.size		__nv_reservedSMEM_offset_0_alias, 0, 64
	.other		__nv_reservedSMEM_offset_0_alias,@"STO_CUDA_RESERVED_SHARED STV_DEFAULT"
__nv_reservedSMEM_offset_0_alias:
	.zero		0
.nv.shared.reserved.0:
	.zero		64
	.weak		__nv_reservedSMEM_tcgen05_partition
	.type		__nv_reservedSMEM_tcgen05_partition,@object
	.size		__nv_reservedSMEM_tcgen05_partition,(.L_0 - __nv_reservedSMEM_tcgen05_partition)
__nv_reservedSMEM_tcgen05_partition:
	.zero		32
.L_0:


//--------------------- .nv.global                --------------------------
	.section	.nv.global,"aw",@nobits
.nv.global:
	.type		_ZN40_INTERNAL_769784f4_4_k_cu_2f7b56f8_374734cute1_E,@object
	.size		_ZN40_INTERNAL_769784f4_4_k_cu_2f7b56f8_374734cute1_E,(_ZN40_INTERNAL_769784f4_4_k_cu_2f7b56f8_374734cuda3std3__45__cpo6cbeginE - _ZN40_INTERNAL_769784f4_4_k_cu_2f7b56f8_374734cute1_E)
_ZN40_INTERNAL_769784f4_4_k_cu_2f7b56f8_374734cute1_E:
	.zero		1
	.type		_ZN40_INTERNAL_769784f4_4_k_cu_2f7b56f8_374734cuda3std3__45__cpo6cbeginE,@object
	.size		_ZN40_INTERNAL_769784f4_4_k_cu_2f7b56f8_374734cuda3std3__45__cpo6cbeginE,(_ZN40_INTERNAL_769784f4_4_k_cu_2f7b56f8_374734cuda3std3__48in_placeE - _ZN40_INTERNAL_769784f4_4_k_cu_2f7b56f8_374734cuda3std3__45__cpo6cbeginE)
_ZN40_INTERNAL_769784f4_4_k_cu_2f7b56f8_374734cuda3std3__45__cpo6cbeginE:
	.zero		1
	.type		_ZN40_INTERNAL_769784f4_4_k_cu_2f7b56f8_374734cuda3std3__48in_placeE,@object
	.size		_ZN40_INTERNAL_769784f4_4_k_cu_2f7b56f8_374734cuda3std3__48in_placeE,(_ZN40_INTERNAL_769784f4_4_k_cu_2f7b56f8_374734cuda3std6ranges3__45__cpo9iter_moveE - _ZN40_INTERNAL_769784f4_4_k_cu_2f7b56f8_374734cuda3std3__48in_placeE)
_ZN40_INTERNAL_769784f4_4_k_cu_2f7b56f8_374734cuda3std3__48in_placeE:
	.zero		1
	.type		_ZN40_INTERNAL_769784f4_4_k_cu_2f7b56f8_374734cuda3std6ranges3__45__cpo9iter_moveE,@object
	.size		_ZN40_INTERNAL_769784f4_4_k_cu_2f7b56f8_374734cuda3std6ranges3__45__cpo9iter_moveE,(_ZN40_INTERNAL_769784f4_4_k_cu_2f7b56f8_374734cuda3std3__45__cpo5beginE - _ZN40_INTERNAL_769784f4_4_k_cu_2f7b56f8_374734cuda3std6ranges3__45__cpo9iter_moveE)
_ZN40_INTERNAL_769784f4_4_k_cu_2f7b56f8_374734cuda3std6ranges3__45__cpo9iter_moveE:
	.zero		1
	.type		_ZN40_INTERNAL_769784f4_4_k_cu_2f7b56f8_374734cuda3std3__45__cpo5beginE,@object
	.size		_ZN40_INTERNAL_769784f4_4_k_cu_2f7b56f8_374734cuda3std3__45__cpo5beginE,(_ZN40_INTERNAL_769784f4_4_k_cu_2f7b56f8_374734cuda3std3__442_GLOBAL__N__769784f4_4_k_cu_2f7b56f8_374736ignoreE - _ZN40_INTERNAL_769784f4_4_k_cu_2f7b56f8_374734cuda3std3__45__cpo5beginE)
_ZN40_INTERNAL_769784f4_4_k_cu_2f7b56f8_374734cuda3std3__45__cpo5beginE:
	.zero		1
	.type		_ZN40_INTERNAL_769784f4_4_k_cu_2f7b56f8_374734cuda3std3__442_GLOBAL__N__769784f4_4_k_cu_2f7b56f8_374736ignoreE,@object
	.size		_ZN40_INTERNAL_769784f4_4_k_cu_2f7b56f8_374734cuda3std3__442_GLOBAL__N__769784f4_4_k_cu_2f7b56f8_374736ignoreE,(_ZN40_INTERNAL_769784f4_4_k_cu_2f7b56f8_374734cute7productE - _ZN40_INTERNAL_769784f4_4_k_cu_2f7b56f8_374734cuda3std3__442_GLOBAL__N__769784f4_4_k_cu_2f7b56f8_374736ignoreE)
_ZN40_INTERNAL_769784f4_4_k_cu_2f7b56f8_374734cuda3std3__442_GLOBAL__N__769784f4_4_k_cu_2f7b56f8_374736ignoreE:
	.zero		1
	.type		_ZN40_INTERNAL_769784f4_4_k_cu_2f7b56f8_374734cute7productE,@object
	.size		_ZN40_INTERNAL_769784f4_4_k_cu_2f7b56f8_374734cute7productE,(_ZN40_INTERNAL_769784f4_4_k_cu_2f7b56f8_374734cuda3std3__45__cpo3endE - _ZN40_INTERNAL_769784f4_4_k_cu_2f7b56f8_374734cute7productE)
_ZN40_INTERNAL_769784f4_4_k_cu_2f7b56f8_374734cute7productE:
	.zero		1
	.type		_ZN40_INTERNAL_769784f4_4_k_cu_2f7b56f8_374734cuda3std3__45__cpo3endE,@object
	.size		_ZN40_INTERNAL_769784f4_4_k_cu_2f7b56f8_374734cuda3std3__45__cpo3endE,(_ZN40_INTERNAL_769784f4_4_k_cu_2f7b56f8_374734cuda3std3__419piecewise_constructE - _ZN40_INTERNAL_769784f4_4_k_cu_2f7b56f8_374734cuda3std3__45__cpo3endE)
_ZN40_INTERNAL_769784f4_4_k_cu_2f7b56f8_374734cuda3std3__45__cpo3endE:
	.zero		1
	.type		_ZN40_INTERNAL_769784f4_4_k_cu_2f7b56f8_374734cuda3std3__419piecewise_constructE,@object
	.size		_ZN40_INTERNAL_769784f4_4_k_cu_2f7b56f8_374734cuda3std3__419piecewise_constructE,(_ZN40_INTERNAL_769784f4_4_k_cu_2f7b56f8_374734cuda3std3__45__cpo4cendE - _ZN40_INTERNAL_769784f4_4_k_cu_2f7b56f8_374734cuda3std3__419piecewise_constructE)
_ZN40_INTERNAL_769784f4_4_k_cu_2f7b56f8_374734cuda3std3__419piecewise_constructE:
	.zero		1
	.type		_ZN40_INTERNAL_769784f4_4_k_cu_2f7b56f8_374734cuda3std3__45__cpo4cendE,@object
	.size		_ZN40_INTERNAL_769784f4_4_k_cu_2f7b56f8_374734cuda3std3__45__cpo4cendE,(_ZN40_INTERNAL_769784f4_4_k_cu_2f7b56f8_374734cuda3std6ranges3__45__cpo4swapE - _ZN40_INTERNAL_769784f4_4_k_cu_2f7b56f8_374734cuda3std3__45__cpo4cendE)
_ZN40_INTERNAL_769784f4_4_k_cu_2f7b56f8_374734cuda3std3__45__cpo4cendE:
	.zero		1
	.type		_ZN40_INTERNAL_769784f4_4_k_cu_2f7b56f8_374734cuda3std6ranges3__45__cpo4swapE,@object
	.size		_ZN40_INTERNAL_769784f4_4_k_cu_2f7b56f8_374734cuda3std6ranges3__45__cpo4swapE,(.L_10 - _ZN40_INTERNAL_769784f4_4_k_cu_2f7b56f8_374734cuda3std6ranges3__45__cpo4swapE)
_ZN40_INTERNAL_769784f4_4_k_cu_2f7b56f8_374734cuda3std6ranges3__45__cpo4swapE:
	.zero		1
.L_10:


//--------------------- .nv.constant0._ZN7cutlass13device_kernelINS_4gemm6kernel13GemmUniversalIN4cute5tupleIJiiiiEEENS1_10collective13CollectiveMmaINS1_35MainloopSm100TmaUmmaWarpSpecializedILi4ELi2ELi4ENS5_IJNS4_1CILi2EEENSA_ILi4EEENSA_ILi1EEEEEEEENS5_IJNSA_ILi128EEENSA_ILi256EEENSA_ILi64EEEEEENS_10tfloat32_tENS5_IJlSD_lEEESK_SL_NS4_8TiledMMAINS4_8MMA_AtomIJNS4_23SM100_MMA_TF32_2x1SM_SSISK_SK_fLi128ELi256ELNS4_4UMMA5MajorE0ELSQ_0ELNSP_7ScaleInE0ELSR_0EEEEEENS4_6LayoutINS5_IJSD_SD_SD_EEENS5_IJNSA_ILi0EEESW_SW_EEEEENS5_IJNS4_10UnderscoreESZ_SZ_EEEEENS4_28SM100_TMA_2SM_LOAD_MULTICASTENS4_14ComposedLayoutINS4_7SwizzleILi3ELi4ELi3EEENS4_18smem_ptr_flag_bitsILi32EEENSU_INS5_IJNSA_ILi8EEENSA_ILi32EEEEEENS5_IJS19_SD_EEEEEEEvNS4_8identityENS4_18SM100_TMA_2SM_LOADES1D_vS1E_EENS_8epilogue10collective18CollectiveEpilogueINS1H_23Sm100TmaWarpSpecializedILi4ELi2ELi16ELb1ELb0EEEJNS5_IJSI_SH_SI_EEENS5_IJNSU_ISI_SD_EENSU_INS5_IJNSA_ILi16EEESB_EEENS5_IJSD_SG_EEEEEEEESK_SL_SK_SL_NS1H_6fusion15FusionCallbacksIS1L_NS1T_17LinearCombinationISK_fSK_fLNS_15FloatRoundStyleE2EEES1M_S1S_JEEENS4_5SM1004TMEM4LOAD26SM100_TMEM_LOAD_32dp32b16xENS4_13SM90_TMA_LOADENS13_INS14_ILi2ELi4ELi3EEES17_NSU_INS5_IJS18_S1O_EEENS5_IJS1O_SD_EEEEEEENS4_39AutoVectorizingCopyWithAssumedAlignmentILi128EEENS4_14SM90_TMA_STOREES28_S2A_S2A_EEEvvEEEEvNT_6ParamsE --------------------------
	.section	.nv.constant0._ZN7cutlass13device_kernelINS_4gemm6kernel13GemmUniversalIN4cute5tupleIJiiiiEEENS1_10collective13CollectiveMmaINS1_35MainloopSm100TmaUmmaWarpSpecializedILi4ELi2ELi4ENS5_IJNS4_1CILi2EEENSA_ILi4EEENSA_ILi1EEEEEEEENS5_IJNSA_ILi128EEENSA_ILi256EEENSA_ILi64EEEEEENS_10tfloat32_tENS5_IJlSD_lEEESK_SL_NS4_8TiledMMAINS4_8MMA_AtomIJNS4_23SM100_MMA_TF32_2x1SM_SSISK_SK_fLi128ELi256ELNS4_4UMMA5MajorE0ELSQ_0ELNSP_7ScaleInE0ELSR_0EEEEEENS4_6LayoutINS5_IJSD_SD_SD_EEENS5_IJNSA_ILi0EEESW_SW_EEEEENS5_IJNS4_10UnderscoreESZ_SZ_EEEEENS4_28SM100_TMA_2SM_LOAD_MULTICASTENS4_14ComposedLayoutINS4_7SwizzleILi3ELi4ELi3EEENS4_18smem_ptr_flag_bitsILi32EEENSU_INS5_IJNSA_ILi8EEENSA_ILi32EEEEEENS5_IJS19_SD_EEEEEEEvNS4_8identityENS4_18SM100_TMA_2SM_LOADES1D_vS1E_EENS_8epilogue10collective18CollectiveEpilogueINS1H_23Sm100TmaWarpSpecializedILi4ELi2ELi16ELb1ELb0EEEJNS5_IJSI_SH_SI_EEENS5_IJNSU_ISI_SD_EENSU_INS5_IJNSA_ILi16EEESB_EEENS5_IJSD_SG_EEEEEEEESK_SL_SK_SL_NS1H_6fusion15FusionCallbacksIS1L_NS1T_17LinearCombinationISK_fSK_fLNS_15FloatRoundStyleE2EEES1M_S1S_JEEENS4_5SM1004TMEM4LOAD26SM100_TMEM_LOAD_32dp32b16xENS4_13SM90_TMA_LOADENS13_INS14_ILi2ELi4ELi3EEES17_NSU_INS5_IJS18_S1O_EEENS5_IJS1O_SD_EEEEEEENS4_39AutoVectorizingCopyWithAssumedAlignmentILi128EEENS4_14SM90_TMA_STOREES28_S2A_S2A_EEEvvEEEEvNT_6ParamsE,"a",@progbits
	.sectionflags	@""
	.align	4
.nv.constant0._ZN7cutlass13device_kernelINS_4gemm6kernel13GemmUniversalIN4cute5tupleIJiiiiEEENS1_10collective13CollectiveMmaINS1_35MainloopSm100TmaUmmaWarpSpecializedILi4ELi2ELi4ENS5_IJNS4_1CILi2EEENSA_ILi4EEENSA_ILi1EEEEEEEENS5_IJNSA_ILi128EEENSA_ILi256EEENSA_ILi64EEEEEENS_10tfloat32_tENS5_IJlSD_lEEESK_SL_NS4_8TiledMMAINS4_8MMA_AtomIJNS4_23SM100_MMA_TF32_2x1SM_SSISK_SK_fLi128ELi256ELNS4_4UMMA5MajorE0ELSQ_0ELNSP_7ScaleInE0ELSR_0EEEEEENS4_6LayoutINS5_IJSD_SD_SD_EEENS5_IJNSA_ILi0EEESW_SW_EEEEENS5_IJNS4_10UnderscoreESZ_SZ_EEEEENS4_28SM100_TMA_2SM_LOAD_MULTICASTENS4_14ComposedLayoutINS4_7SwizzleILi3ELi4ELi3EEENS4_18smem_ptr_flag_bitsILi32EEENSU_INS5_IJNSA_ILi8EEENSA_ILi32EEEEEENS5_IJS19_SD_EEEEEEEvNS4_8identityENS4_18SM100_TMA_2SM_LOADES1D_vS1E_EENS_8epilogue10collective18CollectiveEpilogueINS1H_23Sm100TmaWarpSpecializedILi4ELi2ELi16ELb1ELb0EEEJNS5_IJSI_SH_SI_EEENS5_IJNSU_ISI_SD_EENSU_INS5_IJNSA_ILi16EEESB_EEENS5_IJSD_SG_EEEEEEEESK_SL_SK_SL_NS1H_6fusion15FusionCallbacksIS1L_NS1T_17LinearCombinationISK_fSK_fLNS_15FloatRoundStyleE2EEES1M_S1S_JEEENS4_5SM1004TMEM4LOAD26SM100_TMEM_LOAD_32dp32b16xENS4_13SM90_TMA_LOADENS13_INS14_ILi2ELi4ELi3EEES17_NSU_INS5_IJS18_S1O_EEENS5_IJS1O_SD_EEEEEEENS4_39AutoVectorizingCopyWithAssumedAlignmentILi128EEENS4_14SM90_TMA_STOREES28_S2A_S2A_EEEvvEEEEvNT_6ParamsE:
	.zero		2944


//--------------------- SYMBOLS --------------------------

	.type		.nv.reservedSmem.offset0,@object
	.size		.nv.reservedSmem.offset0,0x4
	.type		.nv.reservedSmem.cap,@object
	.size		.nv.reservedSmem.cap,0x4
	.type		__assertfail,@function
